	.headerflags	@"EF_CUDA_TEXMODE_UNIFIED EF_CUDA_64BIT_ADDRESS EF_CUDA_ACCELERATORS EF_CUDA_SM90 EF_CUDA_VIRTUAL_SM(EF_CUDA_SM90)"
	.elftype	@"ET_EXEC"


//--------------------- .nv.info                  --------------------------
	.section	.nv.info,"",@"SHT_CUDA_INFO"
	.align	4


	//----- nvinfo : EIATTR_REGCOUNT
	.align		4
        /*0000*/ 	.byte	0x04, 0x2f
        /*0002*/ 	.short	(.L_2 - .L_1)
	.align		4
.L_1:
        /*0004*/ 	.word	index@(triton_)
        /*0008*/ 	.word	0x00000026


	//----- nvinfo : EIATTR_MIN_STACK_SIZE
	.align		4
.L_2:
        /*000c*/ 	.byte	0x04, 0x12
        /*000e*/ 	.short	(.L_4 - .L_3)
	.align		4
.L_3:
        /*0010*/ 	.word	index@(triton_)
        /*0014*/ 	.word	0x00000000


	//----- nvinfo : EIATTR_FRAME_SIZE
	.align		4
.L_4:
        /*0018*/ 	.byte	0x04, 0x11
        /*001a*/ 	.short	(.L_6 - .L_5)
	.align		4
.L_5:
        /*001c*/ 	.word	index@(triton_)
        /*0020*/ 	.word	0x00000000


	//----- nvinfo : EIATTR_MIN_STACK_SIZE
	.align		4
.L_6:
        /*0024*/ 	.byte	0x04, 0x12
        /*0026*/ 	.short	(.L_8 - .L_7)
	.align		4
.L_7:
        /*0028*/ 	.word	index@(triton_)
        /*002c*/ 	.word	0x00000000
.L_8:


//--------------------- .nv.info.triton_          --------------------------
	.section	.nv.info.triton_,"",@"SHT_CUDA_INFO"
	.sectionflags	@""
	.align	4


	//----- nvinfo : EIATTR_CUDA_API_VERSION
	.align		4
        /*0000*/ 	.byte	0x04, 0x37
        /*0002*/ 	.short	(.L_10 - .L_9)
.L_9:
        /*0004*/ 	.word	0x0000007c


	//----- nvinfo : EIATTR_KPARAM_INFO
	.align		4
.L_10:
        /*0008*/ 	.byte	0x04, 0x17
        /*000a*/ 	.short	(.L_12 - .L_11)
.L_11:
        /*000c*/ 	.word	0x00000000
        /*0010*/ 	.short	0x0009
        /*0012*/ 	.short	0x0044
        /*0014*/ 	.byte	0x00, 0xf0, 0x11, 0x00


	//----- nvinfo : EIATTR_KPARAM_INFO
	.align		4
.L_12:
        /*0018*/ 	.byte	0x04, 0x17
        /*001a*/ 	.short	(.L_14 - .L_13)
.L_13:
        /*001c*/ 	.word	0x00000000
        /*0020*/ 	.short	0x0008
        /*0022*/ 	.short	0x0040
        /*0024*/ 	.byte	0x00, 0xf0, 0x11, 0x00


	//----- nvinfo : EIATTR_KPARAM_INFO
	.align		4
.L_14:
        /*0028*/ 	.byte	0x04, 0x17
        /*002a*/ 	.short	(.L_16 - .L_15)
.L_15:
        /*002c*/ 	.word	0x00000000
        /*0030*/ 	.short	0x0007
        /*0032*/ 	.short	0x0038
        /*0034*/ 	.byte	0x00, 0xf0, 0x21, 0x00


	//----- nvinfo : EIATTR_KPARAM_INFO
	.align		4
.L_16:
        /*0038*/ 	.byte	0x04, 0x17
        /*003a*/ 	.short	(.L_18 - .L_17)
.L_17:
        /*003c*/ 	.word	0x00000000
        /*0040*/ 	.short	0x0006
        /*0042*/ 	.short	0x0030
        /*0044*/ 	.byte	0x00, 0xf0, 0x21, 0x00


	//----- nvinfo : EIATTR_KPARAM_INFO
	.align		4
.L_18:
        /*0048*/ 	.byte	0x04, 0x17
        /*004a*/ 	.short	(.L_20 - .L_19)
.L_19:
        /*004c*/ 	.word	0x00000000
        /*0050*/ 	.short	0x0005
        /*0052*/ 	.short	0x0028
        /*0054*/ 	.byte	0x00, 0xf0, 0x21, 0x00


	//----- nvinfo : EIATTR_KPARAM_INFO
	.align		4
.L_20:
        /*0058*/ 	.byte	0x04, 0x17
        /*005a*/ 	.short	(.L_22 - .L_21)
.L_21:
        /*005c*/ 	.word	0x00000000
        /*0060*/ 	.short	0x0004
        /*0062*/ 	.short	0x0020
        /*0064*/ 	.byte	0x00, 0xf0, 0x21, 0x00


	//----- nvinfo : EIATTR_KPARAM_INFO
	.align		4
.L_22:
        /*0068*/ 	.byte	0x04, 0x17
        /*006a*/ 	.short	(.L_24 - .L_23)
.L_23:
        /*006c*/ 	.word	0x00000000
        /*0070*/ 	.short	0x0003
        /*0072*/ 	.short	0x0018
        /*0074*/ 	.byte	0x00, 0xf0, 0x21, 0x00


	//----- nvinfo : EIATTR_KPARAM_INFO
	.align		4
.L_24:
        /*0078*/ 	.byte	0x04, 0x17
        /*007a*/ 	.short	(.L_26 - .L_25)
.L_25:
        /*007c*/ 	.word	0x00000000
        /*0080*/ 	.short	0x0002
        /*0082*/ 	.short	0x0010
        /*0084*/ 	.byte	0x00, 0xf0, 0x21, 0x00


	//----- nvinfo : EIATTR_KPARAM_INFO
	.align		4
.L_26:
        /*0088*/ 	.byte	0x04, 0x17
        /*008a*/ 	.short	(.L_28 - .L_27)
.L_27:
        /*008c*/ 	.word	0x00000000
        /*0090*/ 	.short	0x0001
        /*0092*/ 	.short	0x0008
        /*0094*/ 	.byte	0x00, 0xf0, 0x21, 0x00


	//----- nvinfo : EIATTR_KPARAM_INFO
	.align		4
.L_28:
        /*0098*/ 	.byte	0x04, 0x17
        /*009a*/ 	.short	(.L_30 - .L_29)
.L_29:
        /*009c*/ 	.word	0x00000000
        /*00a0*/ 	.short	0x0000
        /*00a2*/ 	.short	0x0000
        /*00a4*/ 	.byte	0x00, 0xf0, 0x21, 0x00


	//----- nvinfo : EIATTR_SPARSE_MMA_MASK
	.align		4
.L_30:
        /*00a8*/ 	.byte	0x03, 0x50
        /*00aa*/ 	.short	0x0000


	//----- nvinfo : EIATTR_MAXREG_COUNT
	.align		4
        /*00ac*/ 	.byte	0x03, 0x1b
        /*00ae*/ 	.short	0x0080


	//----- nvinfo : EIATTR_COOP_GROUP_MASK_REGIDS
	.align		4
        /*00b0*/ 	.byte	0x04, 0x29
        /*00b2*/ 	.short	(.L_32 - .L_31)


	//   ....[0]....
.L_31:
        /*00b4*/ 	.word	0xffffffff


	//   ....[1]....
        /*00b8*/ 	.word	0xffffffff


	//   ....[2]....
        /*00bc*/ 	.word	0xffffffff


	//   ....[3]....
        /*00c0*/ 	.word	0xffffffff


	//   ....[4]....
        /*00c4*/ 	.word	0xffffffff


	//   ....[5]....
        /*00c8*/ 	.word	0xffffffff


	//   ....[6]....
        /*00cc*/ 	.word	0xffffffff


	//   ....[7]....
        /*00d0*/ 	.word	0xffffffff


	//   ....[8]....
        /*00d4*/ 	.word	0xffffffff


	//   ....[9]....
        /*00d8*/ 	.word	0xffffffff


	//   ....[10]....
        /*00dc*/ 	.word	0xffffffff


	//   ....[11]....
        /*00e0*/ 	.word	0xffffffff


	//   ....[12]....
        /*00e4*/ 	.word	0xffffffff


	//   ....[13]....
        /*00e8*/ 	.word	0xffffffff


	//   ....[14]....
        /*00ec*/ 	.word	0xffffffff


	//   ....[15]....
        /*00f0*/ 	.word	0xffffffff


	//   ....[16]....
        /*00f4*/ 	.word	0xffffffff


	//   ....[17]....
        /*00f8*/ 	.word	0xffffffff


	//   ....[18]....
        /*00fc*/ 	.word	0xffffffff


	//   ....[19]....
        /*0100*/ 	.word	0xffffffff


	//   ....[20]....
        /*0104*/ 	.word	0xffffffff


	//   ....[21]....
        /*0108*/ 	.word	0xffffffff


	//   ....[22]....
        /*010c*/ 	.word	0xffffffff


	//   ....[23]....
        /*0110*/ 	.word	0xffffffff


	//   ....[24]....
        /*0114*/ 	.word	0xffffffff


	//   ....[25]....
        /*0118*/ 	.word	0xffffffff


	//   ....[26]....
        /*011c*/ 	.word	0xffffffff


	//----- nvinfo : EIATTR_COOP_GROUP_INSTR_OFFSETS
	.align		4
.L_32:
        /*0120*/ 	.byte	0x04, 0x28
        /*0122*/ 	.short	(.L_34 - .L_33)


	//   ....[0]....
.L_33:
        /*0124*/ 	.word	0x00000ce0


	//   ....[1]....
        /*0128*/ 	.word	0x00000ed0


	//   ....[2]....
        /*012c*/ 	.word	0x00000f40


	//   ....[3]....
        /*0130*/ 	.word	0x00000fa0


	//   ....[4]....
        /*0134*/ 	.word	0x00001040


	//   ....[5]....
        /*0138*/ 	.word	0x000010b0


	//   ....[6]....
        /*013c*/ 	.word	0x000010f0


	//   ....[7]....
        /*0140*/ 	.word	0x00001150


	//   ....[8]....
        /*0144*/ 	.word	0x000011f0


	//   ....[9]....
        /*0148*/ 	.word	0x00001240


	//   ....[10]....
        /*014c*/ 	.word	0x000012a0


	//   ....[11]....
        /*0150*/ 	.word	0x00001340


	//   ....[12]....
        /*0154*/ 	.word	0x00001390


	//   ....[13]....
        /*0158*/ 	.word	0x00001480


	//   ....[14]....
        /*015c*/ 	.word	0x000014d0


	//   ....[15]....
        /*0160*/ 	.word	0x00001630


	//   ....[16]....
        /*0164*/ 	.word	0x00001640


	//   ....[17]....
        /*0168*/ 	.word	0x00001650


	//   ....[18]....
        /*016c*/ 	.word	0x00001690


	//   ....[19]....
        /*0170*/ 	.word	0x000017a0


	//   ....[20]....
        /*0174*/ 	.word	0x00001820


	//   ....[21]....
        /*0178*/ 	.word	0x00001850


	//   ....[22]....
        /*017c*/ 	.word	0x00001920


	//   ....[23]....
        /*0180*/ 	.word	0x00001960


	//   ....[24]....
        /*0184*/ 	.word	0x000019a0


	//   ....[25]....
        /*0188*/ 	.word	0x00001a70


	//   ....[26]....
        /*018c*/ 	.word	0x00001ac0


	//----- nvinfo : EIATTR_EXIT_INSTR_OFFSETS
	.align		4
.L_34:
        /*0190*/ 	.byte	0x04, 0x1c
        /*0192*/ 	.short	(.L_36 - .L_35)


	//   ....[0]....
.L_35:
        /*0194*/ 	.word	0x00002210


	//----- nvinfo : EIATTR_MAX_THREADS
	.align		4
.L_36:
        /*0198*/ 	.byte	0x04, 0x05
        /*019a*/ 	.short	(.L_38 - .L_37)
.L_37:
        /*019c*/ 	.word	0x00000200
        /*01a0*/ 	.word	0x00000001
        /*01a4*/ 	.word	0x00000001


	//----- nvinfo : EIATTR_CBANK_PARAM_SIZE
	.align		4
.L_38:
        /*01a8*/ 	.byte	0x03, 0x19
        /*01aa*/ 	.short	0x0048


	//----- nvinfo : EIATTR_PARAM_CBANK
	.align		4
        /*01ac*/ 	.byte	0x04, 0x0a
        /*01ae*/ 	.short	(.L_40 - .L_39)
	.align		4
.L_39:
        /*01b0*/ 	.word	index@(.nv.constant0.triton_)
        /*01b4*/ 	.short	0x0210
        /*01b6*/ 	.short	0x0048


	//----- nvinfo : EIATTR_SW_WAR
	.align		4
.L_40:
        /*01b8*/ 	.byte	0x04, 0x36
        /*01ba*/ 	.short	(.L_42 - .L_41)
.L_41:
        /*01bc*/ 	.word	0x00000008
.L_42:


//--------------------- .nv.callgraph             --------------------------
	.section	.nv.callgraph,"",@"SHT_CUDA_CALLGRAPH"
	.align	4
	.sectionentsize	8
	.align		4
        /*0000*/ 	.word	0x00000000
	.align		4
        /*0004*/ 	.word	0xffffffff
	.align		4
        /*0008*/ 	.word	0x00000000
	.align		4
        /*000c*/ 	.word	0xfffffffe
	.align		4
        /*0010*/ 	.word	0x00000000
	.align		4
        /*0014*/ 	.word	0xfffffffd
	.align		4
        /*0018*/ 	.word	0x00000000
	.align		4
        /*001c*/ 	.word	0xfffffffc


//--------------------- .nv.constant4             --------------------------
	.section	.nv.constant4,"a",@progbits
	.align	8
	.align		8
.nv.constant4:
        /*0000*/ 	.dword	_$_str


//--------------------- .text.triton_             --------------------------
	.section	.text.triton_,"ax",@progbits
	.sectionflags	@"SHF_BARRIERS=1"
	.align	128
        .global         triton_
        .type           triton_,@function
        .size           triton_,(.L_x_4 - triton_)
        .other          triton_,@"STO_CUDA_ENTRY STV_DEFAULT"
triton_:
.text.triton_:
[----:B------:R-:W0:Y:S02]  /*0000*/  LDC R1, c[0x0][0x28] ;  /* 0x00000a00ff017b82 */ /* 0x000e240000000800 */
[----:B------:R-:W1:Y:S01]  /*0010*/  S2R R30, SR_TID.X ;  /* 0x00000000001e7919 */ /* 0x000e620000002100 */
[----:B------:R-:W-:Y:S01]  /*0020*/  HFMA2.MMA R13, -RZ, RZ, 0, 0 ;  /* 0x00000000ff0d7435 */ /* 0x000fe200000001ff */
[----:B------:R-:W-:Y:S02]  /*0030*/  PLOP3.LUT P0, PT, PT, PT, PT, 0x80, 0x0 ;  /* 0x000000000000781c */ /* 0x000fe40003f0f070 */
[----:B------:R-:W-:Y:S01]  /*0040*/  CS2R R2, SRZ ;  /* 0x0000000000027805 */ /* 0x000fe2000001ff00 */
[----:B------:R-:W2:Y:S01]  /*0050*/  S2R R0, SR_CTAID.X ;  /* 0x0000000000007919 */ /* 0x000ea20000002500 */
[----:B------:R-:W-:Y:S02]  /*0060*/  CS2R R4, SRZ ;  /* 0x0000000000047805 */ /* 0x000fe4000001ff00 */
[----:B------:R-:W-:Y:S02]  /*0070*/  CS2R R6, SRZ ;  /* 0x0000000000067805 */ /* 0x000fe4000001ff00 */
[----:B------:R-:W-:-:S02]  /*0080*/  CS2R R8, SRZ ;  /* 0x0000000000087805 */ /* 0x000fc4000001ff00 */
[----:B------:R-:W-:Y:S02]  /*0090*/  CS2R R10, SRZ ;  /* 0x00000000000a7805 */ /* 0x000fe4000001ff00 */
[----:B------:R-:W-:Y:S01]  /*00a0*/  CS2R R28, SRZ ;  /* 0x00000000001c7805 */ /* 0x000fe2000001ff00 */
[----:B------:R-:W-:Y:S01]  /*00b0*/  ULDC.64 UR6, c[0x0][0x208] ;  /* 0x0000820000067ab9 */ /* 0x000fe20000000a00 */
[----:B------:R-:W-:Y:S01]  /*00c0*/  ULDC UR4, c[0x0][0x250] ;  /* 0x0000940000047ab9 */ /* 0x000fe20000000800 */
[----:B-1----:R-:W-:-:S07]  /*00d0*/  SHF.L.U32 R30, R30, 0x2, RZ ;  /* 0x000000021e1e7819 */ /* 0x002fce00000006ff */
.L_x_1:
[----:B------:R-:W1:Y:S01]  /*00e0*/  LDC.64 R32, c[0x0][0x220] ;  /* 0x00008800ff207b82 */ /* 0x000e620000000a00 */
[----:B------:R-:W-:Y:S02]  /*00f0*/  LOP3.LUT R21, R13, 0x7fc, R30, 0xf8, !PT ;  /* 0x000007fc0d157812 */ /* 0x000fe400078ef81e */
[----:B------:R-:W-:Y:S02]  /*0100*/  CS2R R12, SRZ ;  /* 0x00000000000c7805 */ /* 0x000fe4000001ff00 */
[----:B------:R-:W-:Y:S02]  /*0110*/  CS2R R14, SRZ ;  /* 0x00000000000e7805 */ /* 0x000fe4000001ff00 */
[C---:B------:R-:W-:Y:S01]  /*0120*/  ISETP.GE.U32.AND P1, PT, R21.reuse, 0xc00, PT ;  /* 0x00000c001500780c */ /* 0x040fe20003f26070 */
[----:B------:R-:W3:Y:S08]  /*0130*/  LDC.64 R26, c[0x0][0x228] ;  /* 0x00008a00ff1a7b82 */ /* 0x000ef00000000a00 */
[----:B------:R-:W4:Y:S08]  /*0140*/  LDC.64 R18, c[0x0][0x230] ;  /* 0x00008c00ff127b82 */ /* 0x000f300000000a00 */
[----:B------:R-:W5:Y:S01]  /*0150*/  LDC.64 R24, c[0x0][0x210] ;  /* 0x00008400ff187b82 */ /* 0x000f620000000a00 */
[----:B-1----:R-:W-:-:S07]  /*0160*/  IMAD.WIDE.U32 R32, R21, 0x2, R32 ;  /* 0x0000000215207825 */ /* 0x002fce00078e0020 */
[----:B------:R-:W1:Y:S01]  /*0170*/  LDC.64 R16, c[0x0][0x218] ;  /* 0x00008600ff107b82 */ /* 0x000e620000000a00 */
[----:B---3--:R-:W-:Y:S01]  /*0180*/  IMAD.WIDE.U32 R26, R21, 0x2, R26 ;  /* 0x00000002151a7825 */ /* 0x008fe200078e001a */
[----:B------:R-:W3:Y:S01]  /*0190*/  @!P1 LDG.E.EL.64 R12, desc[UR6][R32.64+0x7800] ;  /* 0x00780006200c9981 */ /* 0x000ee2000c2e1b00 */
[----:B--2---:R-:W-:-:S03]  /*01a0*/  ISETP.LT.AND P2, PT, R0, UR4, !P1 ;  /* 0x0000000400007c0c */ /* 0x004fc6000cf41270 */
[----:B------:R2:W3:Y:S01]  /*01b0*/  @!P1 LDG.E.EL.64 R14, desc[UR6][R26.64+0x7800] ;  /* 0x007800061a0e9981 */ /* 0x0004e2000c2e1b00 */
[----:B------:R-:W-:Y:S01]  /*01c0*/  IMAD R31, R0, 0xc00, R21 ;  /* 0x00000c00001f7824 */ /* 0x000fe200078e0215 */
[----:B------:R-:W-:Y:S01]  /*01d0*/  CS2R R22, SRZ ;  /* 0x0000000000167805 */ /* 0x000fe2000001ff00 */
[----:B----4-:R-:W-:Y:S01]  /*01e0*/  IMAD.WIDE.U32 R18, R21, 0x2, R18 ;  /* 0x0000000215127825 */ /* 0x010fe200078e0012 */
[----:B------:R-:W-:-:S03]  /*01f0*/  CS2R R20, SRZ ;  /* 0x0000000000147805 */ /* 0x000fc6000001ff00 */
[----:B-----5:R-:W-:-:S03]  /*0200*/  IMAD.WIDE R24, R31, 0x2, R24 ;  /* 0x000000021f187825 */ /* 0x020fc600078e0218 */
[----:B------:R-:W4:Y:S01]  /*0210*/  @!P1 LDG.E.EL.64 R20, desc[UR6][R18.64] ;  /* 0x0000000612149981 */ /* 0x000f22000c2e1b00 */
[----:B--2---:R-:W-:-:S03]  /*0220*/  CS2R R26, SRZ ;  /* 0x00000000001a7805 */ /* 0x004fc6000001ff00 */
[----:B------:R-:W2:Y:S01]  /*0230*/  @P2 LDG.E.EF.64 R22, desc[UR6][R24.64] ;  /* 0x0000000618162981 */ /* 0x000ea2000c0e1b00 */
[----:B-1----:R-:W-:-:S05]  /*0240*/  IMAD.WIDE R16, R31, 0x2, R16 ;  /* 0x000000021f107825 */ /* 0x002fca00078e0210 */
[----:B------:R1:W5:Y:S01]  /*0250*/  @P2 LDG.E.EF.64 R26, desc[UR6][R16.64] ;  /* 0x00000006101a2981 */ /* 0x000362000c0e1b00 */
[----:B---3--:R-:W-:Y:S02]  /*0260*/  SEL R12, R12, RZ, !P1 ;  /* 0x000000ff0c0c7207 */ /* 0x008fe40004800000 */
[----:B------:R-:W-:Y:S02]  /*0270*/  SEL R31, R13, RZ, !P1 ;  /* 0x000000ff0d1f7207 */ /* 0x000fe40004800000 */
[----:B------:R-:W-:Y:S02]  /*0280*/  SEL R32, R14, RZ, !P1 ;  /* 0x000000ff0e207207 */ /* 0x000fe40004800000 */
[----:B------:R-:W-:Y:S02]  /*0290*/  SEL R14, R15, RZ, !P1 ;  /* 0x000000ff0f0e7207 */ /* 0x000fe40004800000 */
[C---:B------:R-:W-:Y:S02]  /*02a0*/  PRMT R13, R12.reuse, 0x7632, R13 ;  /* 0x000076320c0d7816 */ /* 0x040fe4000000000d */
[----:B------:R-:W-:-:S02]  /*02b0*/  SHF.L.U32 R15, R12, 0x10, RZ ;  /* 0x000000100c0f7819 */ /* 0x000fc400000006ff */
[----:B------:R-:W-:Y:S02]  /*02c0*/  PRMT R12, R32, 0x7632, R12 ;  /* 0x00007632200c7816 */ /* 0x000fe4000000000c */
[----:B-1----:R-:W-:Y:S02]  /*02d0*/  SHF.L.U32 R16, R13, 0x10, RZ ;  /* 0x000000100d107819 */ /* 0x002fe400000006ff */
[----:B------:R-:W-:Y:S02]  /*02e0*/  SHF.L.U32 R17, R12, 0x10, RZ ;  /* 0x000000100c117819 */ /* 0x000fe400000006ff */
[----:B------:R-:W-:Y:S02]  /*02f0*/  SHF.L.U32 R18, R31, 0x10, RZ ;  /* 0x000000101f127819 */ /* 0x000fe400000006ff */
[----:B------:R-:W-:Y:S01]  /*0300*/  SHF.L.U32 R19, R14, 0x10, RZ ;  /* 0x000000100e137819 */ /* 0x000fe200000006ff */
[----:B------:R-:W-:Y:S01]  /*0310*/  FADD R12, R16, R17 ;  /* 0x00000011100c7221 */ /* 0x000fe20000000000 */
[----:B----4-:R-:W-:-:S02]  /*0320*/  SEL R20, R20, RZ, !P1 ;  /* 0x000000ff14147207 */ /* 0x010fc40004800000 */
[----:B------:R-:W-:Y:S01]  /*0330*/  PRMT R31, R31, 0x7632, R31 ;  /* 0x000076321f1f7816 */ /* 0x000fe2000000001f */
[----:B------:R-:W-:Y:S01]  /*0340*/  FADD R13, R18, R19 ;  /* 0x00000013120d7221 */ /* 0x000fe20000000000 */
[----:B------:R-:W-:Y:S02]  /*0350*/  PRMT R16, R14, 0x7632, R16 ;  /* 0x000076320e107816 */ /* 0x000fe40000000010 */
[----:B--2---:R-:W-:Y:S02]  /*0360*/  SEL R22, R22, RZ, P2 ;  /* 0x000000ff16167207 */ /* 0x004fe40001000000 */
[----:B------:R-:W-:Y:S02]  /*0370*/  SEL R21, R21, RZ, !P1 ;  /* 0x000000ff15157207 */ /* 0x000fe40004800000 */
[----:B------:R-:W-:Y:S02]  /*0380*/  SEL R23, R23, RZ, P2 ;  /* 0x000000ff17177207 */ /* 0x000fe40001000000 */
[----:B------:R-:W-:-:S02]  /*0390*/  PRMT R17, R20, 0x7632, R17 ;  /* 0x0000763214117816 */ /* 0x000fc40000000011 */
[----:B------:R-:W-:Y:S02]  /*03a0*/  SHF.L.U32 R18, R31, 0x10, RZ ;  /* 0x000000101f127819 */ /* 0x000fe400000006ff */
[----:B------:R-:W-:Y:S02]  /*03b0*/  SHF.L.U32 R19, R16, 0x10, RZ ;  /* 0x0000001010137819 */ /* 0x000fe400000006ff */
[----:B------:R-:W-:Y:S02]  /*03c0*/  SHF.L.U32 R32, R32, 0x10, RZ ;  /* 0x0000001020207819 */ /* 0x000fe400000006ff */
[----:B------:R-:W-:Y:S01]  /*03d0*/  SHF.L.U32 R20, R20, 0x10, RZ ;  /* 0x0000001014147819 */ /* 0x000fe200000006ff */
[----:B------:R-:W-:Y:S01]  /*03e0*/  FADD R18, R18, R19 ;  /* 0x0000001312127221 */ /* 0x000fe20000000000 */
[C---:B------:R-:W-:Y:S01]  /*03f0*/  PRMT R16, R22.reuse, 0x7632, R16 ;  /* 0x0000763216107816 */ /* 0x040fe20000000010 */
[----:B------:R-:W-:Y:S01]  /*0400*/  FADD R15, R15, R32 ;  /* 0x000000200f0f7221 */ /* 0x000fe20000000000 */
[----:B------:R-:W-:-:S02]  /*0410*/  SHF.L.U32 R31, R22, 0x10, RZ ;  /* 0x00000010161f7819 */ /* 0x000fc400000006ff */
[----:B------:R-:W-:Y:S02]  /*0420*/  SHF.L.U32 R14, R21, 0x10, RZ ;  /* 0x00000010150e7819 */ /* 0x000fe400000006ff */
[----:B------:R-:W-:Y:S02]  /*0430*/  SHF.L.U32 R33, R23, 0x10, RZ ;  /* 0x0000001017217819 */ /* 0x000fe400000006ff */
[----:B------:R-:W-:Y:S02]  /*0440*/  PRMT R21, R21, 0x7632, R21 ;  /* 0x0000763215157816 */ /* 0x000fe40000000015 */
[----:B-----5:R-:W-:Y:S01]  /*0450*/  SEL R26, R26, RZ, P2 ;  /* 0x000000ff1a1a7207 */ /* 0x020fe20001000000 */
[----:B------:R-:W-:Y:S01]  /*0460*/  FADD R14, R33, R14 ;  /* 0x0000000e210e7221 */ /* 0x000fe20000000000 */
[----:B------:R-:W-:Y:S02]  /*0470*/  SEL R27, R27, RZ, P2 ;  /* 0x000000ff1b1b7207 */ /* 0x000fe40001000000 */
[----:B------:R-:W-:-:S02]  /*0480*/  PRMT R23, R23, 0x7632, R23 ;  /* 0x0000763217177816 */ /* 0x000fc40000000017 */
[----:B------:R-:W-:Y:S02]  /*0490*/  SHF.L.U32 R17, R17, 0x10, RZ ;  /* 0x0000001011117819 */ /* 0x000fe400000006ff */
[----:B------:R-:W-:Y:S01]  /*04a0*/  SHF.L.U32 R22, R16, 0x10, RZ ;  /* 0x0000001010167819 */ /* 0x000fe200000006ff */
[--C-:B------:R-:W-:Y:S01]  /*04b0*/  FADD R16, R31, R20.reuse ;  /* 0x000000141f107221 */ /* 0x100fe20000000000 */
[----:B------:R-:W-:Y:S02]  /*04c0*/  SHF.L.U32 R21, R21, 0x10, RZ ;  /* 0x0000001015157819 */ /* 0x000fe400000006ff */
[----:B------:R-:W-:Y:S01]  /*04d0*/  PRMT R19, R26, 0x7632, R19 ;  /* 0x000076321a137816 */ /* 0x000fe20000000013 */
[----:B------:R-:W-:Y:S01]  /*04e0*/  FADD R17, R22, R17 ;  /* 0x0000001116117221 */ /* 0x000fe20000000000 */
[----:B------:R-:W-:Y:S02]  /*04f0*/  PRMT R20, R27, 0x7632, R20 ;  /* 0x000076321b147816 */ /* 0x000fe40000000014 */
[----:B------:R-:W-:-:S02]  /*0500*/  SHF.L.U32 R32, R23, 0x10, RZ ;  /* 0x0000001017207819 */ /* 0x000fc400000006ff */
[----:B------:R-:W-:Y:S02]  /*0510*/  SHF.L.U32 R26, R26, 0x10, RZ ;  /* 0x000000101a1a7819 */ /* 0x000fe400000006ff */
[----:B------:R-:W-:Y:S01]  /*0520*/  SHF.L.U32 R22, R27, 0x10, RZ ;  /* 0x000000101b167819 */ /* 0x000fe200000006ff */
[----:B------:R-:W-:Y:S01]  /*0530*/  FADD R21, R32, R21 ;  /* 0x0000001520157221 */ /* 0x000fe20000000000 */
[----:B------:R-:W-:Y:S01]  /*0540*/  SHF.L.U32 R19, R19, 0x10, RZ ;  /* 0x0000001013137819 */ /* 0x000fe200000006ff */
[----:B------:R-:W-:Y:S01]  /*0550*/  FFMA R15, R15, R16, R26 ;  /* 0x000000100f0f7223 */ /* 0x000fe2000000001a */
[----:B------:R-:W-:Y:S01]  /*0560*/  SHF.L.U32 R23, R20, 0x10, RZ ;  /* 0x0000001014177819 */ /* 0x000fe200000006ff */
[----:B------:R-:W-:Y:S01]  /*0570*/  FFMA R13, R13, R14, R22 ;  /* 0x0000000e0d0d7223 */ /* 0x000fe20000000016 */
[----:B------:R-:W-:Y:S01]  /*0580*/  CS2R R26, SRZ ;  /* 0x00000000001a7805 */ /* 0x000fe2000001ff00 */
[----:B------:R-:W-:Y:S01]  /*0590*/  FFMA R12, R12, R17, R19 ;  /* 0x000000110c0c7223 */ /* 0x000fe20000000013 */
[----:B------:R-:W-:Y:S01]  /*05a0*/  MOV R31, RZ ;  /* 0x000000ff001f7202 */ /* 0x000fe20000000f00 */
[----:B------:R-:W-:Y:S01]  /*05b0*/  FFMA R18, R18, R21, R23 ;  /* 0x0000001512127223 */ /* 0x000fe20000000017 */
[----:B------:R-:W-:-:S02]  /*05c0*/  MOV R32, RZ ;  /* 0x000000ff00207202 */ /* 0x000fc40000000f00 */
[----:B------:R-:W-:Y:S02]  /*05d0*/  MOV R17, 0x3f800000 ;  /* 0x3f80000000117802 */ /* 0x000fe40000000f00 */
[----:B------:R-:W-:Y:S02]  /*05e0*/  MOV R14, 0x3f800000 ;  /* 0x3f800000000e7802 */ /* 0x000fe40000000f00 */
[----:B------:R-:W-:Y:S02]  /*05f0*/  MOV R19, 0x3f800000 ;  /* 0x3f80000000137802 */ /* 0x000fe40000000f00 */
[----:B------:R-:W-:Y:S02]  /*0600*/  MOV R16, 0x3f800000 ;  /* 0x3f80000000107802 */ /* 0x000fe40000000f00 */
[----:B------:R-:W-:Y:S02]  /*0610*/  MOV R20, R15 ;  /* 0x0000000f00147202 */ /* 0x000fe40000000f00 */
[----:B------:R-:W-:-:S02]  /*0620*/  MOV R22, R13 ;  /* 0x0000000d00167202 */ /* 0x000fc40000000f00 */
[----:B------:R-:W-:Y:S02]  /*0630*/  MOV R21, R12 ;  /* 0x0000000c00157202 */ /* 0x000fe40000000f00 */
[----:B------:R-:W-:Y:S01]  /*0640*/  MOV R23, R18 ;  /* 0x0000001200177202 */ /* 0x000fe20000000f00 */
[----:B------:R-:W-:Y:S06]  /*0650*/  @P0 BRA `(.L_x_0) ;  /* 0x0000000000e00947 */ /* 0x000fec0003800000 */
[----:B------:R-:W-:Y:S01]  /*0660*/  FADD R17, R2, 1 ;  /* 0x3f80000002117421 */ /* 0x000fe20000000000 */
[----:B------:R-:W-:Y:S01]  /*0670*/  FADD R14, R3, 1 ;  /* 0x3f800000030e7421 */ /* 0x000fe20000000000 */
[----:B------:R-:W-:Y:S01]  /*0680*/  FADD R27, R15, -R10 ;  /* 0x8000000a0f1b7221 */ /* 0x000fe20000000000 */
[----:B------:R-:W-:Y:S01]  /*0690*/  FADD R19, R4, 1 ;  /* 0x3f80000004137421 */ /* 0x000fe20000000000 */
[C---:B------:R-:W-:Y:S01]  /*06a0*/  FMUL R16, R17.reuse, 0.25 ;  /* 0x3e80000011107820 */ /* 0x040fe20000400000 */
[----:B------:R-:W-:Y:S01]  /*06b0*/  FSETP.GEU.AND P6, PT, |R17|, 1.175494350822287508e-38, PT ;  /* 0x008000001100780b */ /* 0x000fe20003fce200 */
[C---:B------:R-:W-:Y:S01]  /*06c0*/  FMUL R23, R14.reuse, 0.25 ;  /* 0x3e8000000e177820 */ /* 0x040fe20000400000 */
[----:B------:R-:W-:Y:S01]  /*06d0*/  FSETP.GEU.AND P3, PT, |R14|, 1.175494350822287508e-38, PT ;  /* 0x008000000e00780b */ /* 0x000fe20003f6e200 */
[----:B------:R-:W-:Y:S01]  /*06e0*/  FMUL R20, R27, 0.25 ;  /* 0x3e8000001b147820 */ /* 0x000fe20000400000 */
[----:B------:R-:W-:Y:S01]  /*06f0*/  FSETP.GT.AND P4, PT, |R17|, 8.50705917302346158658e+37, PT ;  /* 0x7e8000001100780b */ /* 0x000fe20003f84200 */
[----:B------:R-:W-:Y:S01]  /*0700*/  FADD R26, R12, -R11 ;  /* 0x8000000b0c1a7221 */ /* 0x000fe20000000000 */
[----:B------:R-:W-:Y:S01]  /*0710*/  FSETP.GT.AND P5, PT, |R14|, 8.50705917302346158658e+37, PT ;  /* 0x7e8000000e00780b */ /* 0x000fe20003fa4200 */
[----:B------:R-:W-:Y:S01]  /*0720*/  FMUL R32, R19, 0.25 ;  /* 0x3e80000013207820 */ /* 0x000fe20000400000 */
[----:B------:R-:W-:Y:S01]  /*0730*/  FSEL R21, R16, R17, P4 ;  /* 0x0000001110157208 */ /* 0x000fe20002000000 */
[----:B------:R-:W-:Y:S01]  /*0740*/  FADD R16, R5, 1 ;  /* 0x3f80000005107421 */ /* 0x000fe20000000000 */
[----:B------:R-:W-:Y:S01]  /*0750*/  FSEL R22, R23, R14, P5 ;  /* 0x0000000e17167208 */ /* 0x000fe20002800000 */
[----:B------:R-:W-:Y:S01]  /*0760*/  FMUL R23, R26, 0.25 ;  /* 0x3e8000001a177820 */ /* 0x000fe20000400000 */
[----:B------:R-:W-:Y:S01]  /*0770*/  FSETP.GEU.AND P1, PT, |R19|, 1.175494350822287508e-38, PT ;  /* 0x008000001300780b */ /* 0x000fe20003f2e200 */
[----:B------:R-:W-:Y:S01]  /*0780*/  @!P6 FMUL R21, R21, 16777216 ;  /* 0x4b8000001515e820 */ /* 0x000fe20000400000 */
[----:B------:R-:W-:Y:S01]  /*0790*/  FSEL R20, R20, R27, P4 ;  /* 0x0000001b14147208 */ /* 0x000fe20002000000 */
[----:B------:R-:W-:Y:S01]  /*07a0*/  @!P3 FMUL R22, R22, 16777216 ;  /* 0x4b8000001616b820 */ /* 0x000fe20000400000 */
[----:B------:R-:W-:Y:S01]  /*07b0*/  FSETP.GT.AND P4, PT, |R19|, 8.50705917302346158658e+37, PT ;  /* 0x7e8000001300780b */ /* 0x000fe20003f84200 */
[----:B------:R-:W-:Y:S01]  /*07c0*/  FMUL R33, R16, 0.25 ;  /* 0x3e80000010217820 */ /* 0x000fe20000400000 */
[----:B------:R-:W-:Y:S01]  /*07d0*/  FSEL R31, R23, R26, P5 ;  /* 0x0000001a171f7208 */ /* 0x000fe20002800000 */
[----:B------:R-:W1:Y:S01]  /*07e0*/  MUFU.RCP R21, R21 ;  /* 0x0000001500157308 */ /* 0x000e620000001000 */
[----:B------:R-:W-:Y:S01]  /*07f0*/  @!P6 FMUL R20, R20, 16777216 ;  /* 0x4b8000001414e820 */ /* 0x000fe20000400000 */
[----:B------:R-:W-:-:S02]  /*0800*/  FSETP.GEU.AND P6, PT, |R16|, 1.175494350822287508e-38, PT ;  /* 0x008000001000780b */ /* 0x000fc40003fce200 */
[----:B------:R-:W-:Y:S01]  /*0810*/  FSEL R23, R32, R19, P4 ;  /* 0x0000001320177208 */ /* 0x000fe20002000000 */
[----:B------:R-:W-:Y:S01]  /*0820*/  @!P3 FMUL R31, R31, 16777216 ;  /* 0x4b8000001f1fb820 */ /* 0x000fe20000400000 */
[----:B------:R-:W-:Y:S01]  /*0830*/  FSETP.GT.AND P5, PT, |R16|, 8.50705917302346158658e+37, PT ;  /* 0x7e8000001000780b */ /* 0x000fe20003fa4200 */
[----:B------:R-:W-:Y:S01]  /*0840*/  FADD R32, R18, -R29 ;  /* 0x8000001d12207221 */ /* 0x000fe20000000000 */
[----:B------:R-:W2:Y:S01]  /*0850*/  MUFU.RCP R22, R22 ;  /* 0x0000001600167308 */ /* 0x000ea20000001000 */
[----:B------:R-:W-:Y:S01]  /*0860*/  @!P1 FMUL R23, R23, 16777216 ;  /* 0x4b80000017179820 */ /* 0x000fe20000400000 */
[----:B------:R-:W-:Y:S01]  /*0870*/  FSEL R33, R33, R16, P5 ;  /* 0x0000001021217208 */ /* 0x000fe20002800000 */
[----:B------:R-:W-:Y:S01]  /*0880*/  FMUL R35, R32, 0.25 ;  /* 0x3e80000020237820 */ /* 0x000fe20000400000 */
[----:B-1----:R-:W-:-:S04]  /*0890*/  FFMA R20, R21, R20, R10 ;  /* 0x0000001415147223 */ /* 0x002fc8000000000a */
[----:B------:R-:W1:Y:S01]  /*08a0*/  MUFU.RCP R23, R23 ;  /* 0x0000001700177308 */ /* 0x000e620000001000 */
[----:B------:R-:W-:Y:S01]  /*08b0*/  @!P6 FMUL R33, R33, 16777216 ;  /* 0x4b8000002121e820 */ /* 0x000fe20000400000 */
[----:B------:R-:W-:Y:S01]  /*08c0*/  FSEL R35, R35, R32, P5 ;  /* 0x0000002023237208 */ /* 0x000fe20002800000 */
[----:B--2---:R-:W-:Y:S01]  /*08d0*/  FFMA R21, R22, R31, R11 ;  /* 0x0000001f16157223 */ /* 0x004fe2000000000b */
[----:B------:R-:W-:-:S04]  /*08e0*/  FADD R31, R13, -R28 ;  /* 0x8000001c0d1f7221 */ /* 0x000fc80000000000 */
[----:B------:R2:W3:Y:S01]  /*08f0*/  MUFU.RCP R34, R33 ;  /* 0x0000002100227308 */ /* 0x0004e20000001000 */
[----:B------:R-:W-:Y:S01]  /*0900*/  @!P6 FMUL R35, R35, 16777216 ;  /* 0x4b8000002323e820 */ /* 0x000fe20000400000 */
[----:B------:R-:W-:-:S05]  /*0910*/  FMUL R22, R31, 0.25 ;  /* 0x3e8000001f167820 */ /* 0x000fca0000400000 */
[----:B------:R-:W-:Y:S01]  /*0920*/  FSEL R22, R22, R31, P4 ;  /* 0x0000001f16167208 */ /* 0x000fe20002000000 */
[----:B--2---:R-:W-:-:S04]  /*0930*/  FADD R33, R12, -R21 ;  /* 0x800000150c217221 */ /* 0x004fc80000000000 */
[----:B------:R-:W-:Y:S01]  /*0940*/  @!P1 FMUL R22, R22, 16777216 ;  /* 0x4b80000016169820 */ /* 0x000fe20000400000 */
[----:B------:R-:W-:-:S03]  /*0950*/  FFMA R26, R26, R33, R7 ;  /* 0x000000211a1a7223 */ /* 0x000fc60000000007 */
[----:B-1----:R-:W-:Y:S01]  /*0960*/  FFMA R22, R23, R22, R28 ;  /* 0x0000001617167223 */ /* 0x002fe2000000001c */
[----:B---3--:R-:W-:Y:S01]  /*0970*/  FFMA R23, R34, R35, R29 ;  /* 0x0000002322177223 */ /* 0x008fe2000000001d */
[----:B------:R-:W-:Y:S02]  /*0980*/  FADD R34, R15, -R20 ;  /* 0x800000140f227221 */ /* 0x000fe40000000000 */
[----:B------:R-:W-:Y:S02]  /*0990*/  FADD R33, R13, -R22 ;  /* 0x800000160d217221 */ /* 0x000fe40000000000 */
[----:B------:R-:W-:Y:S02]  /*09a0*/  FFMA R27, R27, R34, R6 ;  /* 0x000000221b1b7223 */ /* 0x000fe40000000006 */
[----:B------:R-:W-:Y:S01]  /*09b0*/  FFMA R31, R31, R33, R8 ;  /* 0x000000211f1f7223 */ /* 0x000fe20000000008 */
[----:B------:R-:W-:-:S04]  /*09c0*/  FADD R33, R18, -R23 ;  /* 0x8000001712217221 */ /* 0x000fc80000000000 */
[----:B------:R-:W-:-:S07]  /*09d0*/  FFMA R32, R32, R33, R9 ;  /* 0x0000002120207223 */ /* 0x000fce0000000009 */
.L_x_0:
[----:B------:R-:W-:Y:S02]  /*09e0*/  PLOP3.LUT P1, PT, P0, PT, PT, 0x80, 0x0 ;  /* 0x000000000000781c */ /* 0x000fe4000072f070 */
[----:B------:R-:W-:Y:S02]  /*09f0*/  F2FP.BF16.F32.PACK_AB R12, R12, R15 ;  /* 0x0000000f0c0c723e */ /* 0x000fe400000010ff */
[----:B------:R-:W-:Y:S02]  /*0a00*/  F2FP.BF16.F32.PACK_AB R13, R18, R13 ;  /* 0x0000000d120d723e */ /* 0x000fe400000010ff */
[----:B------:R-:W-:Y:S02]  /*0a10*/  FSEL R10, R20, R10, P2 ;  /* 0x0000000a140a7208 */ /* 0x000fe40001000000 */
[----:B------:R-:W-:Y:S01]  /*0a20*/  FSEL R11, R21, R11, P2 ;  /* 0x0000000b150b7208 */ /* 0x000fe20001000000 */
[----:B------:R1:W-:Y:S01]  /*0a30*/  @P2 STG.E.64 desc[UR6][R24.64], R12 ;  /* 0x0000000c18002986 */ /* 0x0003e2000c101b06 */
[----:B------:R-:W-:-:S02]  /*0a40*/  FSEL R28, R22, R28, P2 ;  /* 0x0000001c161c7208 */ /* 0x000fc40001000000 */
[----:B------:R-:W-:Y:S02]  /*0a50*/  FSEL R29, R23, R29, P2 ;  /* 0x0000001d171d7208 */ /* 0x000fe40001000000 */
[----:B------:R-:W-:Y:S02]  /*0a60*/  FSEL R6, R27, R6, P2 ;  /* 0x000000061b067208 */ /* 0x000fe40001000000 */
[----:B------:R-:W-:Y:S02]  /*0a70*/  FSEL R7, R26, R7, P2 ;  /* 0x000000071a077208 */ /* 0x000fe40001000000 */
[----:B------:R-:W-:Y:S02]  /*0a80*/  FSEL R8, R31, R8, P2 ;  /* 0x000000081f087208 */ /* 0x000fe40001000000 */
[----:B------:R-:W-:Y:S02]  /*0a90*/  PLOP3.LUT P0, PT, PT, PT, PT, 0x8, 0x0 ;  /* 0x000000000000781c */ /* 0x000fe40003f0e170 */
[----:B------:R-:W-:Y:S01]  /*0aa0*/  FSEL R9, R32, R9, P2 ;  /* 0x0000000920097208 */ /* 0x000fe20001000000 */
[----:B-1----:R-:W-:Y:S01]  /*0ab0*/  HFMA2.MMA R13, -RZ, RZ, 0, 0.0001220703125 ;  /* 0x00000800ff0d7435 */ /* 0x002fe200000001ff */
[----:B------:R-:W-:-:S02]  /*0ac0*/  FSEL R2, R17, R2, P2 ;  /* 0x0000000211027208 */ /* 0x000fc40001000000 */
[----:B------:R-:W-:Y:S02]  /*0ad0*/  FSEL R3, R14, R3, P2 ;  /* 0x000000030e037208 */ /* 0x000fe40001000000 */
[----:B------:R-:W-:Y:S02]  /*0ae0*/  FSEL R4, R19, R4, P2 ;  /* 0x0000000413047208 */ /* 0x000fe40001000000 */
[----:B------:R-:W-:Y:S01]  /*0af0*/  FSEL R5, R16, R5, P2 ;  /* 0x0000000510057208 */ /* 0x000fe20001000000 */
[----:B------:R-:W-:Y:S06]  /*0b00*/  @P1 BRA `(.L_x_1) ;  /* 0xfffffff400741947 */ /* 0x000fec000383ffff */
[----:B------:R-:W-:Y:S01]  /*0b10*/  FADD R13, R2, R3 ;  /* 0x00000003020d7221 */ /* 0x000fe20000000000 */
[----:B------:R-:W-:Y:S01]  /*0b20*/  FMUL R18, R3, 0.25 ;  /* 0x3e80000003127820 */ /* 0x000fe20000400000 */
[C---:B------:R-:W-:Y:S01]  /*0b30*/  FMUL R21, R4.reuse, 0.25 ;  /* 0x3e80000004157820 */ /* 0x040fe20000400000 */
[----:B------:R-:W-:Y:S01]  /*0b40*/  FMUL R22, R5, 0.25 ;  /* 0x3e80000005167820 */ /* 0x000fe20000400000 */
[C---:B------:R-:W-:Y:S01]  /*0b50*/  FMUL R12, R13.reuse, 0.25 ;  /* 0x3e8000000d0c7820 */ /* 0x040fe20000400000 */
[C---:B------:R-:W-:Y:S01]  /*0b60*/  FSETP.GEU.AND P3, PT, |R13|.reuse, 1.175494350822287508e-38, PT ;  /* 0x008000000d00780b */ /* 0x040fe20003f6e200 */
[----:B------:R-:W-:Y:S01]  /*0b70*/  FADD R14, R4, R13 ;  /* 0x0000000d040e7221 */ /* 0x000fe20000000000 */
[----:B------:R-:W-:Y:S01]  /*0b80*/  FSETP.GT.AND P1, PT, |R13|, 8.50705917302346158658e+37, PT ;  /* 0x7e8000000d00780b */ /* 0x000fe20003f24200 */
[----:B------:R-:W-:Y:S01]  /*0b90*/  FADD R11, -R10, R11 ;  /* 0x0000000b0a0b7221 */ /* 0x000fe20000000100 */
[----:B------:R-:W-:Y:S01]  /*0ba0*/  FADD R7, R6, R7 ;  /* 0x0000000706077221 */ /* 0x000fe20000000000 */
[----:B------:R-:W-:Y:S01]  /*0bb0*/  FMUL R15, R14, 0.25 ;  /* 0x3e8000000e0f7820 */ /* 0x000fe20000400000 */
[----:B------:R-:W-:Y:S01]  /*0bc0*/  FSEL R16, R12, R13, P1 ;  /* 0x0000000d0c107208 */ /* 0x000fe20000800000 */
[----:B------:R-:W-:Y:S01]  /*0bd0*/  FADD R12, R5, R14 ;  /* 0x0000000e050c7221 */ /* 0x000fe20000000000 */
[C---:B------:R-:W-:Y:S01]  /*0be0*/  FSETP.GEU.AND P4, PT, |R14|.reuse, 1.175494350822287508e-38, PT ;  /* 0x008000000e00780b */ /* 0x040fe20003f8e200 */
[----:B------:R-:W1:Y:S01]  /*0bf0*/  S2UR UR5, SR_CgaCtaId ;  /* 0x00000000000579c3 */ /* 0x000e620000008800 */
[----:B------:R-:W-:Y:S01]  /*0c00*/  FSETP.GT.AND P2, PT, |R14|, 8.50705917302346158658e+37, PT ;  /* 0x7e8000000e00780b */ /* 0x000fe20003f44200 */
[----:B------:R-:W-:Y:S01]  /*0c10*/  UMOV UR4, 0x400 ;  /* 0x0000040000047882 */ /* 0x000fe20000000000 */
[----:B------:R-:W-:Y:S01]  /*0c20*/  FSETP.GEU.AND P0, PT, |R12|, 1.175494350822287508e-38, PT ;  /* 0x008000000c00780b */ /* 0x000fe20003f0e200 */
[----:B------:R-:W-:Y:S01]  /*0c30*/  @!P3 FMUL R16, R16, 16777216 ;  /* 0x4b8000001010b820 */ /* 0x000fe20000400000 */
[----:B------:R-:W-:Y:S01]  /*0c40*/  FSEL R19, R15, R14, P2 ;  /* 0x0000000e0f137208 */ /* 0x000fe20001000000 */
[----:B------:R-:W-:Y:S01]  /*0c50*/  FMUL R15, R12, 0.25 ;  /* 0x3e8000000c0f7820 */ /* 0x000fe20000400000 */
[----:B------:R-:W-:Y:S01]  /*0c60*/  FSEL R17, R18, R3, P1 ;  /* 0x0000000312117208 */ /* 0x000fe20000800000 */
[----:B------:R-:W-:Y:S01]  /*0c70*/  UPLOP3.LUT UP0, UPT, UPT, UPT, UPT, 0x80, 0x0 ;  /* 0x000000000000789c */ /* 0x000fe20003f0f070 */
[----:B------:R-:W-:Y:S01]  /*0c80*/  FSETP.GT.AND P1, PT, |R12|, 8.50705917302346158658e+37, PT ;  /* 0x7e8000000c00780b */ /* 0x000fe20003f24200 */
[----:B------:R-:W2:Y:S01]  /*0c90*/  MUFU.RCP R16, R16 ;  /* 0x0000001000107308 */ /* 0x000ea20000001000 */
[----:B------:R-:W-:Y:S01]  /*0ca0*/  FSEL R18, R21, R4, P2 ;  /* 0x0000000415127208 */ /* 0x000fe20001000000 */
[----:B------:R-:W-:Y:S01]  /*0cb0*/  @!P4 FMUL R19, R19, 16777216 ;  /* 0x4b8000001313c820 */ /* 0x000fe20000400000 */
[----:B------:R-:W-:Y:S01]  /*0cc0*/  FSEL R20, R15, R12, P1 ;  /* 0x0000000c0f147208 */ /* 0x000fe20000800000 */
[----:B------:R-:W-:Y:S01]  /*0cd0*/  @!P3 FMUL R17, R17, 16777216 ;  /* 0x4b8000001111b820 */ /* 0x000fe20000400000 */
[----:B------:R-:W3:Y:S01]  /*0ce0*/  SHFL.BFLY PT, R15, R12, 0x10, 0x1f ;  /* 0x0e001f000c0f7f89 */ /* 0x000ee200000e0000 */
[----:B------:R-:W-:Y:S01]  /*0cf0*/  FSETP.NEU.AND P2, PT, R13, RZ, PT ;  /* 0x000000ff0d00720b */ /* 0x000fe20003f4d000 */
[----:B------:R-:W-:Y:S01]  /*0d00*/  @!P4 FMUL R18, R18, 16777216 ;  /* 0x4b8000001212c820 */ /* 0x000fe20000400000 */
[----:B------:R-:W-:Y:S01]  /*0d10*/  @!P0 FMUL R20, R20, 16777216 ;  /* 0x4b80000014148820 */ /* 0x000fe20000400000 */
[----:B------:R-:W4:Y:S01]  /*0d20*/  MUFU.RCP R19, R19 ;  /* 0x0000001300137308 */ /* 0x000f220000001000 */
[----:B------:R-:W-:-:S02]  /*0d30*/  FSEL R5, R22, R5, P1 ;  /* 0x0000000516057208 */ /* 0x000fc40000800000 */
[----:B------:R-:W-:Y:S01]  /*0d40*/  FSETP.NEU.AND P1, PT, R14, RZ, PT ;  /* 0x000000ff0e00720b */ /* 0x000fe20003f2d000 */
[----:B-1----:R-:W-:Y:S01]  /*0d50*/  UPRMT UR4, UR5, 0x654, UR4 ;  /* 0x0000065405047896 */ /* 0x002fe20008000004 */
[----:B--2---:R-:W-:Y:S01]  /*0d60*/  FMUL R16, R16, R17 ;  /* 0x0000001110107220 */ /* 0x004fe20000400000 */
[----:B------:R-:W-:Y:S02]  /*0d70*/  FMUL R17, R11, R11 ;  /* 0x0000000b0b117220 */ /* 0x000fe40000400000 */
[----:B------:R-:W1:Y:S01]  /*0d80*/  MUFU.RCP R20, R20 ;  /* 0x0000001400147308 */ /* 0x000e620000001000 */
[----:B------:R-:W-:Y:S01]  /*0d90*/  @!P0 FMUL R5, R5, 16777216 ;  /* 0x4b80000005058820 */ /* 0x000fe20000400000 */
[----:B------:R-:W-:Y:S01]  /*0da0*/  FSEL R16, R16, RZ, P2 ;  /* 0x000000ff10107208 */ /* 0x000fe20001000000 */
[----:B------:R-:W-:Y:S01]  /*0db0*/  FMUL R17, R2, R17 ;  /* 0x0000001102117220 */ /* 0x000fe20000400000 */
[----:B----4-:R-:W-:-:S03]  /*0dc0*/  FMUL R19, R19, R18 ;  /* 0x0000001213137220 */ /* 0x010fc60000400000 */
[----:B------:R-:W-:Y:S01]  /*0dd0*/  FFMA R11, R11, R16, R10 ;  /* 0x000000100b0b7223 */ /* 0x000fe2000000000a */
[----:B------:R-:W-:-:S03]  /*0de0*/  FFMA R7, R16, R17, R7 ;  /* 0x0000001110077223 */ /* 0x000fc60000000007 */
[----:B------:R-:W-:Y:S01]  /*0df0*/  FADD R28, R28, -R11 ;  /* 0x8000000b1c1c7221 */ /* 0x000fe20000000000 */
[----:B------:R-:W-:Y:S01]  /*0e00*/  FSEL R19, R19, RZ, P1 ;  /* 0x000000ff13137208 */ /* 0x000fe20000800000 */
[----:B------:R-:W-:Y:S01]  /*0e10*/  FADD R8, R8, R7 ;  /* 0x0000000708087221 */ /* 0x000fe20000000000 */
[----:B-1----:R-:W-:Y:S01]  /*0e20*/  FMUL R20, R20, R5 ;  /* 0x0000000514147220 */ /* 0x002fe20000400000 */
[----:B---3--:R-:W-:Y:S01]  /*0e30*/  FADD R5, R12, R15 ;  /* 0x0000000f0c057221 */ /* 0x008fe20000000000 */
[----:B------:R-:W-:Y:S01]  /*0e40*/  FMUL R6, R28, R28 ;  /* 0x0000001c1c067220 */ /* 0x000fe20000400000 */
[----:B------:R-:W-:Y:S01]  /*0e50*/  FSETP.NEU.AND P1, PT, R12, RZ, PT ;  /* 0x000000ff0c00720b */ /* 0x000fe20003f2d000 */
[----:B------:R-:W-:Y:S01]  /*0e60*/  FFMA R28, R28, R19, R11 ;  /* 0x000000131c1c7223 */ /* 0x000fe2000000000b */
[C---:B------:R-:W-:Y:S01]  /*0e70*/  FMUL R10, R5.reuse, 0.25 ;  /* 0x3e800000050a7820 */ /* 0x040fe20000400000 */
[----:B------:R-:W-:Y:S01]  /*0e80*/  FSETP.GEU.AND P2, PT, |R5|, 1.175494350822287508e-38, PT ;  /* 0x008000000500780b */ /* 0x000fe20003f4e200 */
[----:B------:R-:W-:Y:S01]  /*0e90*/  FMUL R13, R13, R6 ;  /* 0x000000060d0d7220 */ /* 0x000fe20000400000 */
[----:B------:R-:W-:Y:S01]  /*0ea0*/  FSEL R20, R20, RZ, P1 ;  /* 0x000000ff14147208 */ /* 0x000fe20000800000 */
[----:B------:R-:W-:Y:S01]  /*0eb0*/  FADD R29, R29, -R28 ;  /* 0x8000001c1d1d7221 */ /* 0x000fe20000000000 */
[----:B------:R-:W-:Y:S01]  /*0ec0*/  FSETP.GT.AND P0, PT, |R5|, 8.50705917302346158658e+37, PT ;  /* 0x7e8000000500780b */ /* 0x000fe20003f04200 */
[----:B------:R-:W1:Y:S01]  /*0ed0*/  SHFL.BFLY PT, R6, R5, 0x8, 0x1f ;  /* 0x0d001f0005067f89 */ /* 0x000e6200000e0000 */
[----:B------:R-:W-:Y:S01]  /*0ee0*/  FFMA R8, R19, R13, R8 ;  /* 0x0000000d13087223 */ /* 0x000fe20000000008 */
[C---:B------:R-:W-:Y:S01]  /*0ef0*/  FFMA R28, R29.reuse, R20, R28 ;  /* 0x000000141d1c7223 */ /* 0x040fe2000000001c */
[----:B------:R-:W-:Y:S01]  /*0f00*/  FSEL R13, R10, R5, P0 ;  /* 0x000000050a0d7208 */ /* 0x000fe20000000000 */
[----:B------:R-:W-:Y:S01]  /*0f10*/  FMUL R7, R29, R29 ;  /* 0x0000001d1d077220 */ /* 0x000fe20000400000 */
[----:B------:R-:W-:Y:S01]  /*0f20*/  FADD R9, R9, R8 ;  /* 0x0000000809097221 */ /* 0x000fe20000000000 */
[----:B------:R-:W-:Y:S01]  /*0f30*/  FSETP.NEU.AND P1, PT, R5, RZ, PT ;  /* 0x000000ff0500720b */ /* 0x000fe20003f2d000 */
[----:B------:R-:W2:Y:S01]  /*0f40*/  SHFL.BFLY PT, R11, R28, 0x10, 0x1f ;  /* 0x0e001f001c0b7f89 */ /* 0x000ea200000e0000 */
[----:B------:R-:W-:Y:S01]  /*0f50*/  FMUL R7, R14, R7 ;  /* 0x000000070e077220 */ /* 0x000fe20000400000 */
[----:B------:R-:W-:-:S03]  /*0f60*/  @!P2 FMUL R13, R13, 16777216 ;  /* 0x4b8000000d0da820 */ /* 0x000fc60000400000 */
[----:B------:R-:W-:Y:S01]  /*0f70*/  FFMA R9, R20, R7, R9 ;  /* 0x0000000714097223 */ /* 0x000fe20000000009 */
[----:B------:R-:W3:Y:S01]  /*0f80*/  MUFU.RCP R8, R13 ;  /* 0x0000000d00087308 */ /* 0x000ee20000001000 */
[----:B------:R-:W-:-:S03]  /*0f90*/  @P0 FMUL R15, R15, 0.25 ;  /* 0x3e8000000f0f0820 */ /* 0x000fc60000400000 */
[----:B------:R-:W4:Y:S01]  /*0fa0*/  SHFL.BFLY PT, R10, R9, 0x10, 0x1f ;  /* 0x0e001f00090a7f89 */ /* 0x000f2200000e0000 */
[----:B------:R-:W-:Y:S01]  /*0fb0*/  @!P2 FMUL R15, R15, 16777216 ;  /* 0x4b8000000f0fa820 */ /* 0x000fe20000400000 */
[----:B-1----:R-:W-:-:S03]  /*0fc0*/  FADD R7, R5, R6 ;  /* 0x0000000605077221 */ /* 0x002fc60000000000 */
[----:B---3--:R-:W-:Y:S02]  /*0fd0*/  FMUL R8, R8, R15 ;  /* 0x0000000f08087220 */ /* 0x008fe40000400000 */
[C---:B------:R-:W-:Y:S01]  /*0fe0*/  FSETP.GEU.AND P2, PT, |R7|.reuse, 1.175494350822287508e-38, PT ;  /* 0x008000000700780b */ /* 0x040fe20003f4e200 */
[C---:B------:R-:W-:Y:S01]  /*0ff0*/  FMUL R16, R7.reuse, 0.25 ;  /* 0x3e80000007107820 */ /* 0x040fe20000400000 */
[----:B--2---:R-:W-:Y:S01]  /*1000*/  FADD R11, -R28, R11 ;  /* 0x0000000b1c0b7221 */ /* 0x004fe20000000100 */
[----:B------:R-:W-:Y:S02]  /*1010*/  FSETP.GT.AND P0, PT, |R7|, 8.50705917302346158658e+37, PT ;  /* 0x7e8000000700780b */ /* 0x000fe40003f04200 */
[----:B------:R-:W-:Y:S01]  /*1020*/  FSEL R14, R8, RZ, P1 ;  /* 0x000000ff080e7208 */ /* 0x000fe20000800000 */
[----:B------:R-:W-:Y:S01]  /*1030*/  FMUL R13, R11, R11 ;  /* 0x0000000b0b0d7220 */ /* 0x000fe20000400000 */
[----:B------:R-:W1:Y:S01]  /*1040*/  SHFL.BFLY PT, R8, R7, 0x4, 0x1f ;  /* 0x0c801f0007087f89 */ /* 0x000e6200000e0000 */
[----:B------:R-:W-:-:S02]  /*1050*/  FSEL R16, R16, R7, P0 ;  /* 0x0000000710107208 */ /* 0x000fc40000000000 */
[----:B------:R-:W-:Y:S01]  /*1060*/  FFMA R11, R11, R14, R28 ;  /* 0x0000000e0b0b7223 */ /* 0x000fe2000000001c */
[----:B------:R-:W-:Y:S01]  /*1070*/  FMUL R13, R12, R13 ;  /* 0x0000000d0c0d7220 */ /* 0x000fe20000400000 */
[----:B----4-:R-:W-:Y:S01]  /*1080*/  FADD R9, R9, R10 ;  /* 0x0000000a09097221 */ /* 0x010fe20000000000 */
[----:B------:R-:W-:Y:S01]  /*1090*/  @!P2 FMUL R16, R16, 16777216 ;  /* 0x4b8000001010a820 */ /* 0x000fe20000400000 */
[----:B------:R-:W-:Y:S01]  /*10a0*/  FSETP.NEU.AND P1, PT, R7, RZ, PT ;  /* 0x000000ff0700720b */ /* 0x000fe20003f2d000 */
[----:B------:R-:W2:Y:S01]  /*10b0*/  SHFL.BFLY PT, R10, R11, 0x8, 0x1f ;  /* 0x0d001f000b0a7f89 */ /* 0x000ea200000e0000 */
[----:B------:R-:W-:Y:S01]  /*10c0*/  FFMA R13, R14, R13, R9 ;  /* 0x0000000d0e0d7223 */ /* 0x000fe20000000009 */
[----:B------:R-:W3:Y:S01]  /*10d0*/  MUFU.RCP R15, R16 ;  /* 0x00000010000f7308 */ /* 0x000ee20000001000 */
[----:B------:R-:W-:-:S03]  /*10e0*/  @P0 FMUL R6, R6, 0.25 ;  /* 0x3e80000006060820 */ /* 0x000fc60000400000 */
[----:B------:R-:W4:Y:S01]  /*10f0*/  SHFL.BFLY PT, R12, R13, 0x8, 0x1f ;  /* 0x0d001f000d0c7f89 */ /* 0x000f2200000e0000 */
[----:B------:R-:W-:Y:S01]  /*1100*/  @!P2 FMUL R6, R6, 16777216 ;  /* 0x4b8000000606a820 */ /* 0x000fe20000400000 */
[----:B-1----:R-:W-:-:S03]  /*1110*/  FADD R9, R7, R8 ;  /* 0x0000000807097221 */ /* 0x002fc60000000000 */
[----:B---3--:R-:W-:Y:S01]  /*1120*/  FMUL R15, R15, R6 ;  /* 0x000000060f0f7220 */ /* 0x008fe20000400000 */
[C---:B------:R-:W-:Y:S01]  /*1130*/  FMUL R14, R9.reuse, 0.25 ;  /* 0x3e800000090e7820 */ /* 0x040fe20000400000 */
[C---:B------:R-:W-:Y:S01]  /*1140*/  FSETP.GEU.AND P2, PT, |R9|.reuse, 1.175494350822287508e-38, PT ;  /* 0x008000000900780b */ /* 0x040fe20003f4e200 */
[----:B------:R-:W1:Y:S01]  /*1150*/  SHFL.BFLY PT, R6, R9, 0x2, 0x1f ;  /* 0x0c401f0009067f89 */ /* 0x000e6200000e0000 */
[----:B------:R-:W-:Y:S01]  /*1160*/  FSETP.GT.AND P0, PT, |R9|, 8.50705917302346158658e+37, PT ;  /* 0x7e8000000900780b */ /* 0x000fe20003f04200 */
[----:B--2---:R-:W-:Y:S01]  /*1170*/  FADD R10, -R11, R10 ;  /* 0x0000000a0b0a7221 */ /* 0x004fe20000000100 */
[----:B------:R-:W-:Y:S02]  /*1180*/  FSEL R15, R15, RZ, P1 ;  /* 0x000000ff0f0f7208 */ /* 0x000fe40000800000 */
[----:B------:R-:W-:Y:S01]  /*1190*/  FSEL R16, R14, R9, P0 ;  /* 0x000000090e107208 */ /* 0x000fe20000000000 */
[C---:B------:R-:W-:Y:S02]  /*11a0*/  FMUL R14, R10.reuse, R10 ;  /* 0x0000000a0a0e7220 */ /* 0x040fe40000400000 */
[----:B------:R-:W-:Y:S01]  /*11b0*/  FFMA R10, R10, R15, R11 ;  /* 0x0000000f0a0a7223 */ /* 0x000fe2000000000b */
[----:B----4-:R-:W-:Y:S01]  /*11c0*/  FADD R12, R13, R12 ;  /* 0x0000000c0d0c7221 */ /* 0x010fe20000000000 */
[----:B------:R-:W-:-:S02]  /*11d0*/  FMUL R14, R5, R14 ;  /* 0x0000000e050e7220 */ /* 0x000fc40000400000 */
[----:B------:R-:W-:Y:S01]  /*11e0*/  @!P2 FMUL R16, R16, 16777216 ;  /* 0x4b8000001010a820 */ /* 0x000fe20000400000 */
[----:B------:R-:W2:Y:S01]  /*11f0*/  SHFL.BFLY PT, R11, R10, 0x4, 0x1f ;  /* 0x0c801f000a0b7f89 */ /* 0x000ea200000e0000 */
[----:B------:R-:W-:Y:S01]  /*1200*/  FFMA R12, R15, R14, R12 ;  /* 0x0000000e0f0c7223 */ /* 0x000fe2000000000c */
[----:B------:R-:W-:Y:S01]  /*1210*/  @P0 FMUL R8, R8, 0.25 ;  /* 0x3e80000008080820 */ /* 0x000fe20000400000 */
[----:B------:R-:W3:Y:S01]  /*1220*/  MUFU.RCP R15, R16 ;  /* 0x00000010000f7308 */ /* 0x000ee20000001000 */
[C---:B------:R-:W-:Y:S02]  /*1230*/  FSETP.NEU.AND P0, PT, R9.reuse, RZ, PT ;  /* 0x000000ff0900720b */ /* 0x040fe40003f0d000 */
[----:B------:R-:W4:Y:S01]  /*1240*/  SHFL.BFLY PT, R13, R12, 0x4, 0x1f ;  /* 0x0c801f000c0d7f89 */ /* 0x000f2200000e0000 */
[----:B------:R-:W-:Y:S01]  /*1250*/  @!P2 FMUL R8, R8, 16777216 ;  /* 0x4b8000000808a820 */ /* 0x000fe20000400000 */
[----:B-1----:R-:W-:-:S04]  /*1260*/  FADD R5, R9, R6 ;  /* 0x0000000609057221 */ /* 0x002fc80000000000 */
[C---:B------:R-:W-:Y:S01]  /*1270*/  FMUL R18, R5.reuse, 0.25 ;  /* 0x3e80000005127820 */ /* 0x040fe20000400000 */
[----:B------:R-:W-:Y:S01]  /*1280*/  FSETP.GEU.AND P1, PT, |R5|, 1.175494350822287508e-38, PT ;  /* 0x008000000500780b */ /* 0x000fe20003f2e200 */
[----:B---3--:R-:W-:Y:S02]  /*1290*/  FMUL R15, R15, R8 ;  /* 0x000000080f0f7220 */ /* 0x008fe40000400000 */
[----:B------:R-:W1:Y:S03]  /*12a0*/  SHFL.BFLY PT, R8, R5, 0x1, 0x1f ;  /* 0x0c201f0005087f89 */ /* 0x000e6600000e0000 */
[----:B------:R-:W-:Y:S01]  /*12b0*/  FSEL R15, R15, RZ, P0 ;  /* 0x000000ff0f0f7208 */ /* 0x000fe20000000000 */
[----:B--2---:R-:W-:Y:S01]  /*12c0*/  FADD R11, -R10, R11 ;  /* 0x0000000b0a0b7221 */ /* 0x004fe20000000100 */
[----:B------:R-:W-:-:S03]  /*12d0*/  FSETP.GT.AND P0, PT, |R5|, 8.50705917302346158658e+37, PT ;  /* 0x7e8000000500780b */ /* 0x000fc60003f04200 */
[C---:B------:R-:W-:Y:S01]  /*12e0*/  FMUL R14, R11.reuse, R11 ;  /* 0x0000000b0b0e7220 */ /* 0x040fe20000400000 */
[----:B------:R-:W-:Y:S01]  /*12f0*/  FSEL R18, R18, R5, P0 ;  /* 0x0000000512127208 */ /* 0x000fe20000000000 */
[----:B------:R-:W-:Y:S01]  /*1300*/  FFMA R11, R11, R15, R10 ;  /* 0x0000000f0b0b7223 */ /* 0x000fe2000000000a */
[----:B----4-:R-:W-:Y:S01]  /*1310*/  FADD R12, R12, R13 ;  /* 0x0000000d0c0c7221 */ /* 0x010fe20000000000 */
[----:B------:R-:W-:Y:S02]  /*1320*/  FMUL R14, R7, R14 ;  /* 0x0000000e070e7220 */ /* 0x000fe40000400000 */
[----:B------:R-:W-:Y:S01]  /*1330*/  @!P1 FMUL R18, R18, 16777216 ;  /* 0x4b80000012129820 */ /* 0x000fe20000400000 */
[----:B------:R-:W2:Y:S01]  /*1340*/  SHFL.BFLY PT, R16, R11, 0x2, 0x1f ;  /* 0x0c401f000b107f89 */ /* 0x000ea200000e0000 */
[----:B------:R-:W-:Y:S02]  /*1350*/  FFMA R12, R15, R14, R12 ;  /* 0x0000000e0f0c7223 */ /* 0x000fe4000000000c */
[----:B------:R-:W3:Y:S01]  /*1360*/  MUFU.RCP R13, R18 ;  /* 0x00000012000d7308 */ /* 0x000ee20000001000 */
[----:B------:R-:W-:Y:S01]  /*1370*/  @P0 FMUL R6, R6, 0.25 ;  /* 0x3e80000006060820 */ /* 0x000fe20000400000 */
[C---:B------:R-:W-:Y:S01]  /*1380*/  FSETP.NEU.AND P0, PT, R5.reuse, RZ, PT ;  /* 0x000000ff0500720b */ /* 0x040fe20003f0d000 */
[----:B------:R-:W4:Y:S02]  /*1390*/  SHFL.BFLY PT, R7, R12, 0x2, 0x1f ;  /* 0x0c401f000c077f89 */ /* 0x000f2400000e0000 */
[----:B------:R-:W-:Y:S01]  /*13a0*/  @!P1 FMUL R6, R6, 16777216 ;  /* 0x4b80000006069820 */ /* 0x000fe20000400000 */
[----:B-1----:R-:W-:-:S04]  /*13b0*/  FADD R10, R5, R8 ;  /* 0x00000008050a7221 */ /* 0x002fc80000000000 */
[C---:B------:R-:W-:Y:S01]  /*13c0*/  FMUL R15, R10.reuse, 0.25 ;  /* 0x3e8000000a0f7820 */ /* 0x040fe20000400000 */
[C---:B------:R-:W-:Y:S01]  /*13d0*/  FSETP.GEU.AND P1, PT, |R10|.reuse, 1.175494350822287508e-38, PT ;  /* 0x008000000a00780b */ /* 0x040fe20003f2e200 */
[----:B---3--:R-:W-:Y:S02]  /*13e0*/  FMUL R13, R13, R6 ;  /* 0x000000060d0d7220 */ /* 0x008fe40000400000 */
[----:B------:R-:W1:Y:S03]  /*13f0*/  S2R R6, SR_TID.X ;  /* 0x0000000000067919 */ /* 0x000e660000002100 */
[----:B------:R-:W-:Y:S01]  /*1400*/  FSEL R13, R13, RZ, P0 ;  /* 0x000000ff0d0d7208 */ /* 0x000fe20000000000 */
[----:B--2---:R-:W-:Y:S01]  /*1410*/  FADD R16, -R11, R16 ;  /* 0x000000100b107221 */ /* 0x004fe20000000100 */
[----:B------:R-:W-:-:S03]  /*1420*/  FSETP.GT.AND P0, PT, |R10|, 8.50705917302346158658e+37, PT ;  /* 0x7e8000000a00780b */ /* 0x000fc60003f04200 */
[C---:B------:R-:W-:Y:S01]  /*1430*/  FMUL R14, R16.reuse, R16 ;  /* 0x00000010100e7220 */ /* 0x040fe20000400000 */
[----:B------:R-:W-:Y:S01]  /*1440*/  FFMA R11, R16, R13, R11 ;  /* 0x0000000d100b7223 */ /* 0x000fe2000000000b */
[----:B----4-:R-:W-:Y:S01]  /*1450*/  FADD R12, R12, R7 ;  /* 0x000000070c0c7221 */ /* 0x010fe20000000000 */
[----:B------:R-:W-:Y:S01]  /*1460*/  FSEL R15, R15, R10, P0 ;  /* 0x0000000a0f0f7208 */ /* 0x000fe20000000000 */
[----:B------:R-:W-:Y:S02]  /*1470*/  FMUL R14, R9, R14 ;  /* 0x0000000e090e7220 */ /* 0x000fe40000400000 */
[----:B------:R-:W2:Y:S02]  /*1480*/  SHFL.BFLY PT, R16, R11, 0x1, 0x1f ;  /* 0x0c201f000b107f89 */ /* 0x000ea400000e0000 */
[----:B------:R-:W-:Y:S01]  /*1490*/  FFMA R12, R13, R14, R12 ;  /* 0x0000000e0d0c7223 */ /* 0x000fe2000000000c */
[----:B------:R-:W-:Y:S01]  /*14a0*/  @!P1 FMUL R15, R15, 16777216 ;  /* 0x4b8000000f0f9820 */ /* 0x000fe20000400000 */
[----:B------:R-:W-:Y:S01]  /*14b0*/  @P0 FMUL R8, R8, 0.25 ;  /* 0x3e80000008080820 */ /* 0x000fe20000400000 */
[----:B------:R-:W-:-:S02]  /*14c0*/  FSETP.NEU.AND P0, PT, R10, RZ, PT ;  /* 0x000000ff0a00720b */ /* 0x000fc40003f0d000 */
[----:B------:R-:W3:Y:S01]  /*14d0*/  SHFL.BFLY PT, R7, R12, 0x1, 0x1f ;  /* 0x0c201f000c077f89 */ /* 0x000ee200000e0000 */
[----:B------:R-:W-:Y:S01]  /*14e0*/  @!P1 FMUL R8, R8, 16777216 ;  /* 0x4b80000008089820 */ /* 0x000fe20000400000 */
[----:B------:R-:W4:Y:S01]  /*14f0*/  MUFU.RCP R15, R15 ;  /* 0x0000000f000f7308 */ /* 0x000f220000001000 */
[C---:B-1----:R-:W-:Y:S02]  /*1500*/  LOP3.LUT P1, RZ, R6.reuse, 0x1f, RZ, 0xc0, !PT ;  /* 0x0000001f06ff7812 */ /* 0x042fe4000782c0ff */
[----:B------:R-:W-:Y:S02]  /*1510*/  SHF.R.U32.HI R9, RZ, 0x3, R6 ;  /* 0x00000003ff097819 */ /* 0x000fe40000011606 */
[----:B------:R-:W-:Y:S01]  /*1520*/  ISETP.GE.AND P2, PT, R6, 0x10, PT ;  /* 0x000000100600780c */ /* 0x000fe20003f46270 */
[----:B--2---:R-:W-:Y:S01]  /*1530*/  FADD R16, -R11, R16 ;  /* 0x000000100b107221 */ /* 0x004fe20000000100 */
[----:B----4-:R-:W-:Y:S01]  /*1540*/  FMUL R8, R15, R8 ;  /* 0x000000080f087220 */ /* 0x010fe20000400000 */
[----:B------:R-:W-:-:S02]  /*1550*/  LOP3.LUT R9, R9, 0x3c, RZ, 0xc0, !PT ;  /* 0x0000003c09097812 */ /* 0x000fc400078ec0ff */
[----:B------:R-:W-:Y:S02]  /*1560*/  FMUL R14, R16, R16 ;  /* 0x00000010100e7220 */ /* 0x000fe40000400000 */
[----:B------:R-:W-:Y:S01]  /*1570*/  FSEL R8, R8, RZ, P0 ;  /* 0x000000ff08087208 */ /* 0x000fe20000000000 */
[----:B---3--:R-:W-:Y:S01]  /*1580*/  FADD R7, R12, R7 ;  /* 0x000000070c077221 */ /* 0x008fe20000000000 */
[----:B------:R-:W-:Y:S01]  /*1590*/  FMUL R14, R5, R14 ;  /* 0x0000000e050e7220 */ /* 0x000fe20000400000 */
[----:B------:R-:W-:Y:S02]  /*15a0*/  @!P1 STS [R9+UR4+0x80], R10 ;  /* 0x0000800a09009988 */ /* 0x000fe40008000804 */
[----:B------:R-:W-:Y:S01]  /*15b0*/  FFMA R16, R16, R8, R11 ;  /* 0x0000000810107223 */ /* 0x000fe2000000000b */
[----:B------:R-:W-:-:S04]  /*15c0*/  FFMA R18, R8, R14, R7 ;  /* 0x0000000e08127223 */ /* 0x000fc80000000007 */
[----:B------:R-:W-:Y:S04]  /*15d0*/  @!P1 STS [R9+UR4], R16 ;  /* 0x0000001009009988 */ /* 0x000fe80008000804 */
[----:B------:R-:W-:Y:S01]  /*15e0*/  @!P1 STS [R9+UR4+0x40], R18 ;  /* 0x0000401209009988 */ /* 0x000fe20008000804 */
[----:B------:R-:W-:Y:S06]  /*15f0*/  BAR.SYNC.DEFER_BLOCKING 0x0 ;  /* 0x0000000000007b1d */ /* 0x000fec0000010000 */
[----:B------:R-:W1:Y:S04]  /*1600*/  @!P2 LDS R3, [R30+UR4+0x80] ;  /* 0x000080041e03a984 */ /* 0x000e680008000800 */
[----:B------:R-:W2:Y:S04]  /*1610*/  @!P2 LDS R4, [R30+UR4] ;  /* 0x000000041e04a984 */ /* 0x000ea80008000800 */
[----:B------:R-:W3:Y:S04]  /*1620*/  @!P2 LDS R2, [R30+UR4+0x40] ;  /* 0x000040041e02a984 */ /* 0x000ee80008000800 */
[----:B-1----:R-:W1:Y:S04]  /*1630*/  SHFL.BFLY PT, R8, R3, 0x8, 0x1f ;  /* 0x0d001f0003087f89 */ /* 0x002e6800000e0000 */
[----:B--2---:R-:W2:Y:S04]  /*1640*/  SHFL.BFLY PT, R9, R4, 0x8, 0x1f ;  /* 0x0d001f0004097f89 */ /* 0x004ea800000e0000 */
[----:B---3--:R-:W3:Y:S01]  /*1650*/  SHFL.BFLY PT, R11, R2, 0x8, 0x1f ;  /* 0x0d001f00020b7f89 */ /* 0x008ee200000e0000 */
[----:B-1----:R-:W-:-:S04]  /*1660*/  FADD R7, R3, R8 ;  /* 0x0000000803077221 */ /* 0x002fc80000000000 */
[C---:B------:R-:W-:Y:S01]  /*1670*/  FMUL R12, R7.reuse, 0.25 ;  /* 0x3e800000070c7820 */ /* 0x040fe20000400000 */
[C---:B------:R-:W-:Y:S01]  /*1680*/  FSETP.GEU.AND P1, PT, |R7|.reuse, 1.175494350822287508e-38, PT ;  /* 0x008000000700780b */ /* 0x040fe20003f2e200 */
[----:B------:R-:W1:Y:S01]  /*1690*/  SHFL.BFLY PT, R14, R7, 0x4, 0x1f ;  /* 0x0c801f00070e7f89 */ /* 0x000e6200000e0000 */
[----:B------:R-:W-:Y:S01]  /*16a0*/  FSETP.GT.AND P0, PT, |R7|, 8.50705917302346158658e+37, PT ;  /* 0x7e8000000700780b */ /* 0x000fe20003f04200 */
[----:B--2---:R-:W-:Y:S01]  /*16b0*/  FADD R9, -R4, R9 ;  /* 0x0000000904097221 */ /* 0x004fe20000000100 */
[----:B---3--:R-:W-:Y:S02]  /*16c0*/  FADD R2, R2, R11 ;  /* 0x0000000b02027221 */ /* 0x008fe40000000000 */
[----:B------:R-:W-:Y:S01]  /*16d0*/  FSEL R12, R12, R7, P0 ;  /* 0x000000070c0c7208 */ /* 0x000fe20000000000 */
[----:B------:R-:W-:-:S04]  /*16e0*/  FMUL R10, R9, R9 ;  /* 0x00000009090a7220 */ /* 0x000fc80000400000 */
[----:B------:R-:W-:Y:S02]  /*16f0*/  FMUL R10, R3, R10 ;  /* 0x0000000a030a7220 */ /* 0x000fe40000400000 */
[----:B------:R-:W-:Y:S02]  /*1700*/  @!P1 FMUL R12, R12, 16777216 ;  /* 0x4b8000000c0c9820 */ /* 0x000fe40000400000 */
[----:B------:R-:W-:Y:S02]  /*1710*/  @P0 FMUL R8, R8, 0.25 ;  /* 0x3e80000008080820 */ /* 0x000fe40000400000 */
[----:B------:R-:W2:Y:S02]  /*1720*/  MUFU.RCP R13, R12 ;  /* 0x0000000c000d7308 */ /* 0x000ea40000001000 */
[----:B------:R-:W-:Y:S01]  /*1730*/  @!P1 FMUL R8, R8, 16777216 ;  /* 0x4b80000008089820 */ /* 0x000fe20000400000 */
[C---:B------:R-:W-:Y:S01]  /*1740*/  FSETP.NEU.AND P1, PT, R7.reuse, RZ, PT ;  /* 0x000000ff0700720b */ /* 0x040fe20003f2d000 */
[----:B-1----:R-:W-:-:S04]  /*1750*/  FADD R5, R7, R14 ;  /* 0x0000000e07057221 */ /* 0x002fc80000000000 */
[C---:B------:R-:W-:Y:S01]  /*1760*/  FMUL R16, R5.reuse, 0.25 ;  /* 0x3e80000005107820 */ /* 0x040fe20000400000 */
[----:B------:R-:W-:Y:S01]  /*1770*/  FSETP.GEU.AND P2, PT, |R5|, 1.175494350822287508e-38, PT ;  /* 0x008000000500780b */ /* 0x000fe20003f4e200 */
[----:B--2---:R-:W-:Y:S01]  /*1780*/  FMUL R13, R13, R8 ;  /* 0x000000080d0d7220 */ /* 0x004fe20000400000 */
[----:B------:R-:W-:Y:S01]  /*1790*/  FSETP.GT.AND P0, PT, |R5|, 8.50705917302346158658e+37, PT ;  /* 0x7e8000000500780b */ /* 0x000fe20003f04200 */
[----:B------:R-:W1:Y:S03]  /*17a0*/  SHFL.BFLY PT, R8, R5, 0x2, 0x1f ;  /* 0x0c401f0005087f89 */ /* 0x000e6600000e0000 */
[----:B------:R-:W-:Y:S02]  /*17b0*/  FSEL R13, R13, RZ, P1 ;  /* 0x000000ff0d0d7208 */ /* 0x000fe40000800000 */
[----:B------:R-:W-:Y:S02]  /*17c0*/  FSEL R16, R16, R5, P0 ;  /* 0x0000000510107208 */ /* 0x000fe40000000000 */
[----:B------:R-:W-:Y:S01]  /*17d0*/  FSETP.NEU.AND P1, PT, R5, RZ, PT ;  /* 0x000000ff0500720b */ /* 0x000fe20003f2d000 */
[----:B------:R-:W-:Y:S01]  /*17e0*/  FFMA R4, R9, R13, R4 ;  /* 0x0000000d09047223 */ /* 0x000fe20000000004 */
[----:B------:R-:W-:Y:S01]  /*17f0*/  FFMA R10, R13, R10, R2 ;  /* 0x0000000a0d0a7223 */ /* 0x000fe20000000002 */
[----:B------:R-:W-:-:S02]  /*1800*/  @!P2 FMUL R16, R16, 16777216 ;  /* 0x4b8000001010a820 */ /* 0x000fc40000400000 */
[----:B------:R-:W-:Y:S01]  /*1810*/  @P0 FMUL R14, R14, 0.25 ;  /* 0x3e8000000e0e0820 */ /* 0x000fe20000400000 */
[----:B------:R-:W2:Y:S01]  /*1820*/  SHFL.BFLY PT, R3, R4, 0x4, 0x1f ;  /* 0x0c801f0004037f89 */ /* 0x000ea200000e0000 */
[----:B------:R-:W3:Y:S02]  /*1830*/  MUFU.RCP R11, R16 ;  /* 0x00000010000b7308 */ /* 0x000ee40000001000 */
[----:B------:R-:W-:Y:S01]  /*1840*/  @!P2 FMUL R14, R14, 16777216 ;  /* 0x4b8000000e0ea820 */ /* 0x000fe20000400000 */
[----:B------:R-:W4:Y:S01]  /*1850*/  SHFL.BFLY PT, R9, R10, 0x4, 0x1f ;  /* 0x0c801f000a097f89 */ /* 0x000f2200000e0000 */
[----:B-1----:R-:W-:-:S04]  /*1860*/  FADD R2, R5, R8 ;  /* 0x0000000805027221 */ /* 0x002fc80000000000 */
[C---:B------:R-:W-:Y:S01]  /*1870*/  FMUL R13, R2.reuse, 0.25 ;  /* 0x3e800000020d7820 */ /* 0x040fe20000400000 */
[C---:B------:R-:W-:Y:S01]  /*1880*/  FSETP.GEU.AND P2, PT, |R2|.reuse, 1.175494350822287508e-38, PT ;  /* 0x008000000200780b */ /* 0x040fe20003f4e200 */
[----:B---3--:R-:W-:Y:S01]  /*1890*/  FMUL R11, R11, R14 ;  /* 0x0000000e0b0b7220 */ /* 0x008fe20000400000 */
[----:B------:R-:W-:-:S04]  /*18a0*/  FSETP.GT.AND P0, PT, |R2|, 8.50705917302346158658e+37, PT ;  /* 0x7e8000000200780b */ /* 0x000fc80003f04200 */
[----:B------:R-:W-:Y:S01]  /*18b0*/  FSEL R11, R11, RZ, P1 ;  /* 0x000000ff0b0b7208 */ /* 0x000fe20000800000 */
[----:B--2---:R-:W-:Y:S01]  /*18c0*/  FADD R3, -R4, R3 ;  /* 0x0000000304037221 */ /* 0x004fe20000000100 */
[----:B------:R-:W-:-:S03]  /*18d0*/  FSEL R13, R13, R2, P0 ;  /* 0x000000020d0d7208 */ /* 0x000fc60000000000 */
[C---:B------:R-:W-:Y:S01]  /*18e0*/  FMUL R12, R3.reuse, R3 ;  /* 0x00000003030c7220 */ /* 0x040fe20000400000 */
[----:B------:R-:W-:Y:S01]  /*18f0*/  FFMA R3, R3, R11, R4 ;  /* 0x0000000b03037223 */ /* 0x000fe20000000004 */
[----:B----4-:R-:W-:Y:S01]  /*1900*/  FADD R10, R10, R9 ;  /* 0x000000090a0a7221 */ /* 0x010fe20000000000 */
[----:B------:R-:W-:Y:S01]  /*1910*/  @!P2 FMUL R13, R13, 16777216 ;  /* 0x4b8000000d0da820 */ /* 0x000fe20000400000 */
[----:B------:R-:W1:Y:S01]  /*1920*/  SHFL.BFLY PT, R9, R2, 0x1, 0x1f ;  /* 0x0c201f0002097f89 */ /* 0x000e6200000e0000 */
[----:B------:R-:W-:Y:S01]  /*1930*/  FMUL R12, R7, R12 ;  /* 0x0000000c070c7220 */ /* 0x000fe20000400000 */
[----:B------:R-:W-:Y:S01]  /*1940*/  @P0 FMUL R8, R8, 0.25 ;  /* 0x3e80000008080820 */ /* 0x000fe20000400000 */
[----:B------:R-:W-:Y:S01]  /*1950*/  FSETP.NEU.AND P0, PT, R2, RZ, PT ;  /* 0x000000ff0200720b */ /* 0x000fe20003f0d000 */
[----:B------:R-:W2:Y:S01]  /*1960*/  SHFL.BFLY PT, R4, R3, 0x2, 0x1f ;  /* 0x0c401f0003047f89 */ /* 0x000ea200000e0000 */
[----:B------:R-:W3:Y:S01]  /*1970*/  MUFU.RCP R13, R13 ;  /* 0x0000000d000d7308 */ /* 0x000ee20000001000 */
[----:B------:R-:W-:Y:S01]  /*1980*/  FFMA R10, R11, R12, R10 ;  /* 0x0000000c0b0a7223 */ /* 0x000fe2000000000a */
[----:B------:R-:W-:-:S04]  /*1990*/  @!P2 FMUL R8, R8, 16777216 ;  /* 0x4b8000000808a820 */ /* 0x000fc80000400000 */
[----:B------:R-:W4:Y:S01]  /*19a0*/  SHFL.BFLY PT, R7, R10, 0x2, 0x1f ;  /* 0x0c401f000a077f89 */ /* 0x000f2200000e0000 */
[----:B---3--:R-:W-:Y:S01]  /*19b0*/  FMUL R8, R13, R8 ;  /* 0x000000080d087220 */ /* 0x008fe20000400000 */
[----:B-1----:R-:W-:-:S04]  /*19c0*/  FADD R11, R2, R9 ;  /* 0x00000009020b7221 */ /* 0x002fc80000000000 */
[----:B------:R-:W-:Y:S01]  /*19d0*/  FSEL R8, R8, RZ, P0 ;  /* 0x000000ff08087208 */ /* 0x000fe20000000000 */
[----:B--2---:R-:W-:Y:S01]  /*19e0*/  FADD R4, -R3, R4 ;  /* 0x0000000403047221 */ /* 0x004fe20000000100 */
[C---:B------:R-:W-:Y:S01]  /*19f0*/  FSETP.GEU.AND P1, PT, |R11|.reuse, 1.175494350822287508e-38, PT ;  /* 0x008000000b00780b */ /* 0x040fe20003f2e200 */
[C---:B------:R-:W-:Y:S01]  /*1a00*/  FMUL R12, R11.reuse, 0.25 ;  /* 0x3e8000000b0c7820 */ /* 0x040fe20000400000 */
[----:B------:R-:W-:Y:S01]  /*1a10*/  FSETP.GT.AND P0, PT, |R11|, 8.50705917302346158658e+37, PT ;  /* 0x7e8000000b00780b */ /* 0x000fe20003f04200 */
[C---:B------:R-:W-:Y:S01]  /*1a20*/  FFMA R3, R4.reuse, R8, R3 ;  /* 0x0000000804037223 */ /* 0x040fe20000000003 */
[----:B------:R-:W-:Y:S01]  /*1a30*/  FMUL R4, R4, R4 ;  /* 0x0000000404047220 */ /* 0x000fe20000400000 */
[----:B----4-:R-:W-:Y:S01]  /*1a40*/  FADD R7, R10, R7 ;  /* 0x000000070a077221 */ /* 0x010fe20000000000 */
[----:B------:R-:W-:Y:S02]  /*1a50*/  FSEL R12, R12, R11, P0 ;  /* 0x0000000b0c0c7208 */ /* 0x000fe40000000000 */
[----:B------:R-:W-:Y:S01]  /*1a60*/  FMUL R4, R5, R4 ;  /* 0x0000000405047220 */ /* 0x000fe20000400000 */
[----:B------:R-:W1:Y:S03]  /*1a70*/  SHFL.BFLY PT, R10, R3, 0x1, 0x1f ;  /* 0x0c201f00030a7f89 */ /* 0x000e6600000e0000 */
[----:B------:R-:W-:Y:S01]  /*1a80*/  FFMA R4, R8, R4, R7 ;  /* 0x0000000408047223 */ /* 0x000fe20000000007 */
[----:B------:R-:W-:-:S02]  /*1a90*/  @!P1 FMUL R12, R12, 16777216 ;  /* 0x4b8000000c0c9820 */ /* 0x000fc40000400000 */
[----:B------:R-:W-:Y:S01]  /*1aa0*/  @P0 FMUL R9, R9, 0.25 ;  /* 0x3e80000009090820 */ /* 0x000fe20000400000 */
[C---:B------:R-:W-:Y:S01]  /*1ab0*/  LOP3.LUT P0, RZ, R6.reuse, 0xf, RZ, 0xc0, !PT ;  /* 0x0000000f06ff7812 */ /* 0x040fe2000780c0ff */
[----:B------:R-:W2:Y:S02]  /*1ac0*/  SHFL.BFLY PT, R5, R4, 0x1, 0x1f ;  /* 0x0c201f0004057f89 */ /* 0x000ea400000e0000 */
[----:B------:R-:W3:Y:S01]  /*1ad0*/  MUFU.RCP R12, R12 ;  /* 0x0000000c000c7308 */ /* 0x000ee20000001000 */
[----:B------:R-:W-:Y:S01]  /*1ae0*/  @!P1 FMUL R9, R9, 16777216 ;  /* 0x4b80000009099820 */ /* 0x000fe20000400000 */
[----:B------:R-:W-:Y:S02]  /*1af0*/  FSETP.NEU.AND P1, PT, R11, RZ, PT ;  /* 0x000000ff0b00720b */ /* 0x000fe40003f2d000 */
[----:B------:R-:W-:Y:S01]  /*1b00*/  ISETP.LT.AND P0, PT, R6, 0x10, !P0 ;  /* 0x000000100600780c */ /* 0x000fe20004701270 */
[----:B-1----:R-:W-:Y:S01]  /*1b10*/  FADD R10, -R3, R10 ;  /* 0x0000000a030a7221 */ /* 0x002fe20000000100 */
[----:B---3--:R-:W-:-:S11]  /*1b20*/  FMUL R9, R12, R9 ;  /* 0x000000090c097220 */ /* 0x008fd60000400000 */
[----:B------:R-:W-:Y:S01]  /*1b30*/  @P0 STS [R30+UR4+0x80], R11 ;  /* 0x0000800b1e000988 */ /* 0x000fe20008000804 */
[----:B------:R-:W-:Y:S01]  /*1b40*/  FMUL R7, R10, R10 ;  /* 0x0000000a0a077220 */ /* 0x000fe20000400000 */
[----:B------:R-:W-:Y:S01]  /*1b50*/  FSEL R9, R9, RZ, P1 ;  /* 0x000000ff09097208 */ /* 0x000fe20000800000 */
[----:B--2---:R-:W-:Y:S02]  /*1b60*/  FADD R4, R4, R5 ;  /* 0x0000000504047221 */ /* 0x004fe40000000000 */
[----:B------:R-:W-:Y:S01]  /*1b70*/  FMUL R7, R2, R7 ;  /* 0x0000000702077220 */ /* 0x000fe20000400000 */
[----:B------:R-:W-:Y:S01]  /*1b80*/  MOV R5, 0x39aaaaab ;  /* 0x39aaaaab00057802 */ /* 0x000fe20000000f00 */
[----:B------:R-:W-:Y:S02]  /*1b90*/  FFMA R3, R10, R9, R3 ;  /* 0x000000090a037223 */ /* 0x000fe40000000003 */
[----:B------:R-:W-:Y:S01]  /*1ba0*/  FFMA R7, R9, R7, R4 ;  /* 0x0000000709077223 */ /* 0x000fe20000000004 */
[----:B------:R-:W-:-:S02]  /*1bb0*/  MOV R9, RZ ;  /* 0x000000ff00097202 */ /* 0x000fc40000000f00 */
[----:B------:R-:W-:Y:S04]  /*1bc0*/  @P0 STS [R30+UR4], R3 ;  /* 0x000000031e000988 */ /* 0x000fe80008000804 */
[----:B------:R-:W-:Y:S01]  /*1bd0*/  @P0 STS [R30+UR4+0x40], R7 ;  /* 0x000040071e000988 */ /* 0x000fe20008000804 */
[----:B------:R-:W-:Y:S06]  /*1be0*/  BAR.SYNC.DEFER_BLOCKING 0x0 ;  /* 0x0000000000007b1d */ /* 0x000fec0000010000 */
[----:B------:R-:W1:Y:S04]  /*1bf0*/  LDS R2, [UR4+0x40] ;  /* 0x00004004ff027984 */ /* 0x000e680008000800 */
[----:B------:R-:W2:Y:S01]  /*1c00*/  LDS R4, [UR4] ;  /* 0x00000004ff047984 */ /* 0x000ea20008000800 */
[----:B------:R-:W-:Y:S01]  /*1c10*/  ULDC UR4, c[0x0][0x250] ;  /* 0x0000940000047ab9 */ /* 0x000fe20000000800 */
[----:B-1----:R-:W-:-:S04]  /*1c20*/  FFMA R2, R2, R5, 9.9999999747524270788e-07 ;  /* 0x358637bd02027423 */ /* 0x002fc80000000005 */
[----:B--2---:R1:W3:Y:S03]  /*1c30*/  MUFU.RSQ R5, R2 ;  /* 0x0000000200057308 */ /* 0x0042e60000001400 */
.L_x_2:
[----:B01----:R-:W0:Y:S01]  /*1c40*/  LDC.64 R2, c[0x0][0x238] ;  /* 0x00008e00ff027b82 */ /* 0x003e220000000a00 */
[----:B------:R-:W-:Y:S02]  /*1c50*/  LOP3.LUT R11, R9, 0x7fc, R30, 0xf8, !PT ;  /* 0x000007fc090b7812 */ /* 0x000fe400078ef81e */
[----:B------:R-:W-:Y:S02]  /*1c60*/  CS2R R20, SRZ ;  /* 0x0000000000147805 */ /* 0x000fe4000001ff00 */
[----:B------:R-:W-:Y:S02]  /*1c70*/  CS2R R12, SRZ ;  /* 0x00000000000c7805 */ /* 0x000fe4000001ff00 */
[C---:B------:R-:W-:Y:S01]  /*1c80*/  ISETP.GE.U32.AND P0, PT, R11.reuse, 0xc00, PT ;  /* 0x00000c000b00780c */ /* 0x040fe20003f06070 */
[----:B------:R-:W1:Y:S08]  /*1c90*/  LDC.64 R6, c[0x0][0x240] ;  /* 0x00009000ff067b82 */ /* 0x000e700000000a00 */
[----:B------:R-:W2:Y:S01]  /*1ca0*/  LDC.64 R14, c[0x0][0x210] ;  /* 0x00008400ff0e7b82 */ /* 0x000ea20000000a00 */
[----:B0-----:R-:W-:-:S05]  /*1cb0*/  IMAD.WIDE.U32 R16, R11, 0x2, R2 ;  /* 0x000000020b107825 */ /* 0x001fca00078e0002 */
[----:B------:R-:W4:Y:S01]  /*1cc0*/  @!P0 LDG.E.EL.64 R20, desc[UR6][R16.64+0x1800] ;  /* 0x0018000610148981 */ /* 0x000f22000c2e1b00 */
[----:B-1----:R-:W-:-:S05]  /*1cd0*/  IMAD.WIDE.U32 R18, R11, 0x2, R6 ;  /* 0x000000020b127825 */ /* 0x002fca00078e0006 */
[----:B------:R-:W5:Y:S01]  /*1ce0*/  @!P0 LDG.E.EL.64 R12, desc[UR6][R18.64+0x1800] ;  /* 0x00180006120c8981 */ /* 0x000f62000c2e1b00 */
[----:B------:R-:W-:Y:S02]  /*1cf0*/  CS2R R8, SRZ ;  /* 0x0000000000087805 */ /* 0x000fe4000001ff00 */
[----:B------:R-:W-:Y:S02]  /*1d00*/  CS2R R6, SRZ ;  /* 0x0000000000067805 */ /* 0x000fe4000001ff00 */
[C---:B------:R-:W-:Y:S01]  /*1d10*/  ISETP.LT.AND P1, PT, R0.reuse, UR4, !P0 ;  /* 0x0000000400007c0c */ /* 0x040fe2000c721270 */
[----:B------:R-:W-:Y:S01]  /*1d20*/  IMAD R10, R0, 0xc00, R11 ;  /* 0x00000c00000a7824 */ /* 0x000fe200078e020b */
[----:B---3--:R0:W3:Y:S04]  /*1d30*/  @!P0 LDG.E.EL.64 R8, desc[UR6][R16.64] ;  /* 0x0000000610088981 */ /* 0x0080e8000c2e1b00 */
[----:B------:R-:W3:Y:S01]  /*1d40*/  @!P0 LDG.E.EL.64 R6, desc[UR6][R18.64] ;  /* 0x0000000612068981 */ /* 0x000ee2000c2e1b00 */
[----:B------:R-:W-:Y:S01]  /*1d50*/  CS2R R2, SRZ ;  /* 0x0000000000027805 */ /* 0x000fe2000001ff00 */
[----:B--2---:R-:W-:-:S05]  /*1d60*/  IMAD.WIDE R14, R10, 0x2, R14 ;  /* 0x000000020a0e7825 */ /* 0x004fca00078e020e */
[----:B------:R1:W2:Y:S01]  /*1d70*/  @P1 LDG.E.EF.64 R2, desc[UR6][R14.64] ;  /* 0x000000060e021981 */ /* 0x0002a2000c0e1b00 */
[----:B----4-:R-:W-:Y:S02]  /*1d80*/  SEL R21, R21, RZ, !P0 ;  /* 0x000000ff15157207 */ /* 0x010fe40004000000 */
[----:B------:R-:W-:Y:S02]  /*1d90*/  SEL R20, R20, RZ, !P0 ;  /* 0x000000ff14147207 */ /* 0x000fe40004000000 */
[----:B-----5:R-:W-:Y:S02]  /*1da0*/  SEL R22, R12, RZ, !P0 ;  /* 0x000000ff0c167207 */ /* 0x020fe40004000000 */
[----:B------:R-:W-:Y:S02]  /*1db0*/  SEL R13, R13, RZ, !P0 ;  /* 0x000000ff0d0d7207 */ /* 0x000fe40004000000 */
[----:B------:R-:W-:Y:S02]  /*1dc0*/  PRMT R12, R21, 0x7632, R12 ;  /* 0x00007632150c7816 */ /* 0x000fe4000000000c */
[----:B------:R-:W-:-:S02]  /*1dd0*/  PRMT R11, R20, 0x7632, R11 ;  /* 0x00007632140b7816 */ /* 0x000fc4000000000b */
[----:B0-----:R-:W-:Y:S02]  /*1de0*/  PRMT R16, R22, 0x7632, R16 ;  /* 0x0000763216107816 */ /* 0x001fe40000000010 */
[----:B-1----:R-:W-:Y:S02]  /*1df0*/  PRMT R14, R13, 0x7632, R14 ;  /* 0x000076320d0e7816 */ /* 0x002fe4000000000e */
[----:B------:R-:W-:Y:S02]  /*1e00*/  SHF.L.U32 R15, R12, 0x10, RZ ;  /* 0x000000100c0f7819 */ /* 0x000fe400000006ff */
[----:B------:R-:W-:Y:S02]  /*1e10*/  SHF.L.U32 R11, R11, 0x10, RZ ;  /* 0x000000100b0b7819 */ /* 0x000fe400000006ff */
[----:B------:R-:W-:Y:S02]  /*1e20*/  SHF.L.U32 R12, R16, 0x10, RZ ;  /* 0x00000010100c7819 */ /* 0x000fe400000006ff */
[----:B------:R-:W-:-:S02]  /*1e30*/  SHF.L.U32 R16, R14, 0x10, RZ ;  /* 0x000000100e107819 */ /* 0x000fc400000006ff */
[----:B------:R-:W-:Y:S01]  /*1e40*/  SHF.L.U32 R21, R21, 0x10, RZ ;  /* 0x0000001015157819 */ /* 0x000fe200000006ff */
[----:B------:R-:W-:Y:S01]  /*1e50*/  FADD R12, R11, R12 ;  /* 0x0000000c0b0c7221 */ /* 0x000fe20000000000 */
[----:B------:R-:W-:Y:S01]  /*1e60*/  SHF.L.U32 R18, R13, 0x10, RZ ;  /* 0x000000100d127819 */ /* 0x000fe200000006ff */
[----:B------:R-:W-:Y:S01]  /*1e70*/  FADD R11, R15, R16 ;  /* 0x000000100f0b7221 */ /* 0x000fe20000000000 */
[----:B---3--:R-:W-:Y:S02]  /*1e80*/  SEL R8, R8, RZ, !P0 ;  /* 0x000000ff08087207 */ /* 0x008fe40004000000 */
[----:B------:R-:W-:Y:S01]  /*1e90*/  SEL R15, R6, RZ, !P0 ;  /* 0x000000ff060f7207 */ /* 0x000fe20004000000 */
[----:B------:R-:W-:Y:S01]  /*1ea0*/  FADD R13, R21, R18 ;  /* 0x00000012150d7221 */ /* 0x000fe20000000000 */
[----:B------:R-:W-:Y:S02]  /*1eb0*/  SEL R9, R9, RZ, !P0 ;  /* 0x000000ff09097207 */ /* 0x000fe40004000000 */
[----:B------:R-:W-:-:S02]  /*1ec0*/  SHF.L.U32 R20, R20, 0x10, RZ ;  /* 0x0000001014147819 */ /* 0x000fc400000006ff */
[----:B------:R-:W-:Y:S02]  /*1ed0*/  SHF.L.U32 R17, R22, 0x10, RZ ;  /* 0x0000001016117819 */ /* 0x000fe400000006ff */
[----:B------:R-:W-:Y:S02]  /*1ee0*/  SEL R16, R7, RZ, !P0 ;  /* 0x000000ff07107207 */ /* 0x000fe40004000000 */
[C---:B------:R-:W-:Y:S02]  /*1ef0*/  PRMT R6, R8.reuse, 0x7632, R6 ;  /* 0x0000763208067816 */ /* 0x040fe40000000006 */
[----:B------:R-:W-:Y:S02]  /*1f00*/  SHF.L.U32 R18, R8, 0x10, RZ ;  /* 0x0000001008127819 */ /* 0x000fe400000006ff */
[----:B------:R-:W-:Y:S02]  /*1f10*/  PRMT R8, R15, 0x7632, R8 ;  /* 0x000076320f087816 */ /* 0x000fe40000000008 */
[----:B------:R-:W-:-:S02]  /*1f20*/  PRMT R7, R9, 0x7632, R7 ;  /* 0x0000763209077816 */ /* 0x000fc40000000007 */
[----:B------:R-:W-:Y:S02]  /*1f30*/  SHF.L.U32 R19, R9, 0x10, RZ ;  /* 0x0000001009137819 */ /* 0x000fe400000006ff */
[----:B------:R-:W-:Y:S01]  /*1f40*/  SHF.L.U32 R15, R15, 0x10, RZ ;  /* 0x000000100f0f7819 */ /* 0x000fe200000006ff */
[----:B------:R-:W-:Y:S01]  /*1f50*/  FADD R14, R20, R17 ;  /* 0x00000011140e7221 */ /* 0x000fe20000000000 */
[C---:B------:R-:W-:Y:S02]  /*1f60*/  PRMT R9, R16.reuse, 0x7632, R9 ;  /* 0x0000763210097816 */ /* 0x040fe40000000009 */
[----:B------:R-:W-:Y:S02]  /*1f70*/  SHF.L.U32 R16, R16, 0x10, RZ ;  /* 0x0000001010107819 */ /* 0x000fe400000006ff */
[----:B------:R-:W-:Y:S02]  /*1f80*/  SHF.L.U32 R17, R6, 0x10, RZ ;  /* 0x0000001006117819 */ /* 0x000fe400000006ff */
[----:B------:R-:W-:Y:S01]  /*1f90*/  SHF.L.U32 R6, R8, 0x10, RZ ;  /* 0x0000001008067819 */ /* 0x000fe200000006ff */
[----:B------:R-:W-:Y:S01]  /*1fa0*/  FADD R8, R18, R15 ;  /* 0x0000000f12087221 */ /* 0x000fe20000000000 */
[----:B------:R-:W-:Y:S01]  /*1fb0*/  SHF.L.U32 R20, R7, 0x10, RZ ;  /* 0x0000001007147819 */ /* 0x000fe200000006ff */
[----:B------:R-:W-:Y:S01]  /*1fc0*/  FADD R7, R19, R16 ;  /* 0x0000001013077221 */ /* 0x000fe20000000000 */
[----:B--2---:R-:W-:-:S02]  /*1fd0*/  SEL R15, R2, RZ, P1 ;  /* 0x000000ff020f7207 */ /* 0x004fc40000800000 */
[----:B------:R-:W-:Y:S01]  /*1fe0*/  SEL R16, R3, RZ, P1 ;  /* 0x000000ff03107207 */ /* 0x000fe20000800000 */
[----:B------:R-:W-:Y:S01]  /*1ff0*/  FADD R6, R17, R6 ;  /* 0x0000000611067221 */ /* 0x000fe20000000000 */
[----:B------:R-:W-:Y:S01]  /*2000*/  SHF.L.U32 R9, R9, 0x10, RZ ;  /* 0x0000001009097819 */ /* 0x000fe200000006ff */
[----:B------:R-:W0:Y:S01]  /*2010*/  LDC.64 R2, c[0x0][0x248] ;  /* 0x00009200ff027b82 */ /* 0x000e220000000a00 */
[C---:B------:R-:W-:Y:S02]  /*2020*/  SHF.L.U32 R21, R15.reuse, 0x10, RZ ;  /* 0x000000100f157819 */ /* 0x040fe400000006ff */
[----:B------:R-:W-:Y:S02]  /*2030*/  PRMT R17, R15, 0x7632, R17 ;  /* 0x000076320f117816 */ /* 0x000fe40000000011 */
[----:B------:R-:W-:Y:S01]  /*2040*/  PRMT R15, R16, 0x7632, R15 ;  /* 0x00007632100f7816 */ /* 0x000fe2000000000f */
[----:B------:R-:W-:Y:S01]  /*2050*/  FADD R9, R20, R9 ;  /* 0x0000000914097221 */ /* 0x000fe20000000000 */
[----:B------:R-:W-:Y:S01]  /*2060*/  FADD R19, R14, 1 ;  /* 0x3f8000000e137421 */ /* 0x000fe20000000000 */
[----:B------:R-:W-:Y:S01]  /*2070*/  FADD R20, R13, 1 ;  /* 0x3f8000000d147421 */ /* 0x000fe20000000000 */
[----:B------:R-:W-:Y:S01]  /*2080*/  FADD R14, -R4, R21 ;  /* 0x00000015040e7221 */ /* 0x000fe20000000100 */
[----:B------:R-:W-:-:S02]  /*2090*/  SHF.L.U32 R23, R16, 0x10, RZ ;  /* 0x0000001010177819 */ /* 0x000fc400000006ff */
[----:B------:R-:W-:Y:S02]  /*20a0*/  SHF.L.U32 R13, R17, 0x10, RZ ;  /* 0x00000010110d7819 */ /* 0x000fe400000006ff */
[----:B------:R-:W-:Y:S01]  /*20b0*/  SHF.L.U32 R21, R15, 0x10, RZ ;  /* 0x000000100f157819 */ /* 0x000fe200000006ff */
[----:B------:R-:W-:Y:S01]  /*20c0*/  FADD R15, R12, 1 ;  /* 0x3f8000000c0f7421 */ /* 0x000fe20000000000 */
[C---:B------:R-:W-:Y:S01]  /*20d0*/  FADD R16, -R4.reuse, R23 ;  /* 0x0000001704107221 */ /* 0x040fe20000000100 */
[C---:B------:R-:W-:Y:S02]  /*20e0*/  FADD R12, -R4.reuse, R13 ;  /* 0x0000000d040c7221 */ /* 0x040fe40000000100 */
[----:B------:R-:W-:Y:S01]  /*20f0*/  FADD R18, -R4, R21 ;  /* 0x0000001504127221 */ /* 0x000fe20000000100 */
[----:B------:R-:W-:Y:S01]  /*2100*/  FADD R17, R11, 1 ;  /* 0x3f8000000b117421 */ /* 0x000fe20000000000 */
[C---:B------:R-:W-:Y:S01]  /*2110*/  FMUL R11, R5.reuse, R14 ;  /* 0x0000000e050b7220 */ /* 0x040fe20000400000 */
[C---:B------:R-:W-:Y:S01]  /*2120*/  FMUL R16, R5.reuse, R16 ;  /* 0x0000001005107220 */ /* 0x040fe20000400000 */
[C---:B------:R-:W-:Y:S01]  /*2130*/  FMUL R13, R5.reuse, R12 ;  /* 0x0000000c050d7220 */ /* 0x040fe20000400000 */
[----:B------:R-:W-:Y:S01]  /*2140*/  FMUL R18, R5, R18 ;  /* 0x0000001205127220 */ /* 0x000fe20000400000 */
[----:B------:R-:W-:Y:S01]  /*2150*/  PLOP3.LUT P0, PT, PT, PT, UP0, 0x80, 0x0 ;  /* 0x000000000000781c */ /* 0x000fe20003f0f008 */
[----:B------:R-:W-:Y:S01]  /*2160*/  FFMA R8, R11, R19, R8 ;  /* 0x000000130b087223 */ /* 0x000fe20000000008 */
[----:B------:R-:W-:Y:S01]  /*2170*/  FFMA R7, R16, R20, R7 ;  /* 0x0000001410077223 */ /* 0x000fe20000000007 */
[----:B------:R-:W-:Y:S01]  /*2180*/  FFMA R13, R13, R15, R6 ;  /* 0x0000000f0d0d7223 */ /* 0x000fe20000000006 */
[----:B------:R-:W-:Y:S01]  /*2190*/  FFMA R18, R18, R17, R9 ;  /* 0x0000001112127223 */ /* 0x000fe20000000009 */
[----:B0-----:R-:W-:-:S03]  /*21a0*/  IMAD.WIDE R2, R10, 0x2, R2 ;  /* 0x000000020a027825 */ /* 0x001fc600078e0202 */
[----:B------:R-:W-:Y:S02]  /*21b0*/  F2FP.BF16.F32.PACK_AB R6, R13, R8 ;  /* 0x000000080d06723e */ /* 0x000fe400000010ff */
[----:B------:R-:W-:Y:S01]  /*21c0*/  F2FP.BF16.F32.PACK_AB R7, R18, R7 ;  /* 0x000000071207723e */ /* 0x000fe200000010ff */
[----:B------:R-:W-:Y:S01]  /*21d0*/  UPLOP3.LUT UP0, UPT, UPT, UPT, UPT, 0x40, 0x0 ;  /* 0x000000000000789c */ /* 0x000fe20003f0e870 */
[----:B------:R-:W-:-:S03]  /*21e0*/  HFMA2.MMA R9, -RZ, RZ, 0, 0.0001220703125 ;  /* 0x00000800ff097435 */ /* 0x000fc600000001ff */
[----:B------:R0:W-:Y:S01]  /*21f0*/  @P1 STG.E.64 desc[UR6][R2.64], R6 ;  /* 0x0000000602001986 */ /* 0x0001e2000c101b06 */
[----:B------:R-:W-:Y:S07]  /*2200*/  @P0 BRA `(.L_x_2) ;  /* 0xfffffff8008c0947 */ /* 0x000fee000383ffff */
[----:B------:R-:W-:Y:S05]  /*2210*/  EXIT ;  /* 0x000000000000794d */ /* 0x000fea0003800000 */
.L_x_3:
[----:B------:R-:W-:-:S00]  /*2220*/  BRA `(.L_x_3) ;  /* 0xfffffffc00fc7947 */ /* 0x000fc0000383ffff */
[----:B------:R-:W-:-:S00]  /*2230*/  NOP ;  /* 0x0000000000007918 */ /* 0x000fc00000000000 */
        /* <DEDUP_REMOVED lines=12> */
.L_x_4:


//--------------------- .nv.global.init           --------------------------
	.section	.nv.global.init,"aw",@progbits
.nv.global.init:
	.type		_$_str,@object
	.size		_$_str,(.L_0 - _$_str)
_$_str:
        /*0000*/ 	.byte	0x5f, 0x5f, 0x43, 0x55, 0x44, 0x41, 0x5f, 0x46, 0x54, 0x5a, 0x00
.L_0:


//--------------------- .nv.shared.triton_        --------------------------
	.section	.nv.shared.triton_,"aw",@nobits
	.sectionflags	@""
	.align	16
	.zero		1024


//--------------------- .nv.constant0.triton_     --------------------------
	.section	.nv.constant0.triton_,"a",@progbits
	.sectionflags	@""
	.align	4
.nv.constant0.triton_:
	.zero		600
